//
// Generated by NVIDIA NVVM Compiler
//
// Compiler Build ID: CL-36424714
// Cuda compilation tools, release 13.0, V13.0.88
// Based on NVVM 20.0.0
//

.version 9.0
.target sm_100
.address_size 64

	// .globl	_Z13cuda_sgemm_v0PfS_S_iii
// _ZZ13cuda_sgemm_v1ILj16ELj256EEvPfS0_S0_iiiE8a_shared has been demoted
// _ZZ13cuda_sgemm_v1ILj16ELj256EEvPfS0_S0_iiiE8b_shared has been demoted
// _ZZ13cuda_sgemm_v2ILj16EEvPfS0_S0_iiiE8a_shared has been demoted
// _ZZ13cuda_sgemm_v2ILj16EEvPfS0_S0_iiiE8b_shared has been demoted

.visible .entry _Z13cuda_sgemm_v0PfS_S_iii(
	.param .u64 .ptr .align 1 _Z13cuda_sgemm_v0PfS_S_iii_param_0,
	.param .u64 .ptr .align 1 _Z13cuda_sgemm_v0PfS_S_iii_param_1,
	.param .u64 .ptr .align 1 _Z13cuda_sgemm_v0PfS_S_iii_param_2,
	.param .u32 _Z13cuda_sgemm_v0PfS_S_iii_param_3,
	.param .u32 _Z13cuda_sgemm_v0PfS_S_iii_param_4,
	.param .u32 _Z13cuda_sgemm_v0PfS_S_iii_param_5
)
{
	.reg .pred 	%p<10>;
	.reg .b32 	%r<95>;
	.reg .b32 	%f<68>;
	.reg .b64 	%rd<132>;

	ld.param.u64 	%rd6, [_Z13cuda_sgemm_v0PfS_S_iii_param_0];
	ld.param.u64 	%rd7, [_Z13cuda_sgemm_v0PfS_S_iii_param_1];
	ld.param.u32 	%r41, [_Z13cuda_sgemm_v0PfS_S_iii_param_4];
	ld.param.u32 	%r42, [_Z13cuda_sgemm_v0PfS_S_iii_param_5];
	cvta.to.global.u64 	%rd1, %rd7;
	cvta.to.global.u64 	%rd2, %rd6;
	mov.u32 	%r43, %ctaid.x;
	mov.u32 	%r44, %ntid.x;
	mul.lo.s32 	%r1, %r44, %r43;
	mul.lo.s32 	%r45, %r1, %r42;
	cvt.u64.u32 	%rd3, %r45;
	mov.u32 	%r46, %ctaid.y;
	mov.u32 	%r47, %ntid.y;
	mul.lo.s32 	%r48, %r46, %r47;
	cvt.u64.u32 	%rd4, %r48;
	setp.lt.s32 	%p1, %r42, 1;
	mov.f32 	%f67, 0f00000000;
	@%p1 bra 	$L__BB0_12;
	mov.u32 	%r50, %tid.x;
	mul.lo.s32 	%r2, %r42, %r50;
	mov.u32 	%r3, %tid.y;
	and.b32  	%r4, %r42, 7;
	setp.lt.u32 	%p2, %r42, 8;
	mov.f32 	%f67, 0f00000000;
	mov.b32 	%r93, 0;
	@%p2 bra 	$L__BB0_4;
	and.b32  	%r93, %r42, 2147483640;
	neg.s32 	%r91, %r93;
	add.s32 	%r90, %r3, %r41;
	shl.b32 	%r51, %r41, 1;
	add.s32 	%r89, %r3, %r51;
	mad.lo.s32 	%r88, %r41, 3, %r3;
	shl.b32 	%r52, %r41, 2;
	add.s32 	%r87, %r3, %r52;
	mad.lo.s32 	%r86, %r41, 5, %r3;
	mad.lo.s32 	%r85, %r41, 6, %r3;
	mad.lo.s32 	%r84, %r41, 7, %r3;
	add.s32 	%r82, %r2, 3;
	mov.f32 	%f67, 0f00000000;
	mov.u32 	%r83, %r3;
$L__BB0_3:
	.pragma "nounroll";
	add.s32 	%r53, %r82, -3;
	cvt.u64.u32 	%rd8, %r53;
	add.s64 	%rd9, %rd8, %rd3;
	shl.b64 	%rd10, %rd9, 2;
	add.s64 	%rd11, %rd2, %rd10;
	ld.global.f32 	%f17, [%rd11];
	cvt.u64.u32 	%rd12, %r83;
	add.s64 	%rd13, %rd12, %rd4;
	shl.b64 	%rd14, %rd13, 2;
	add.s64 	%rd15, %rd1, %rd14;
	ld.global.f32 	%f18, [%rd15];
	fma.rn.f32 	%f19, %f17, %f18, %f67;
	add.s32 	%r54, %r82, -2;
	cvt.u64.u32 	%rd16, %r54;
	add.s64 	%rd17, %rd16, %rd3;
	shl.b64 	%rd18, %rd17, 2;
	add.s64 	%rd19, %rd2, %rd18;
	ld.global.f32 	%f20, [%rd19];
	cvt.u64.u32 	%rd20, %r90;
	add.s64 	%rd21, %rd20, %rd4;
	shl.b64 	%rd22, %rd21, 2;
	add.s64 	%rd23, %rd1, %rd22;
	ld.global.f32 	%f21, [%rd23];
	fma.rn.f32 	%f22, %f20, %f21, %f19;
	add.s32 	%r55, %r82, -1;
	cvt.u64.u32 	%rd24, %r55;
	add.s64 	%rd25, %rd24, %rd3;
	shl.b64 	%rd26, %rd25, 2;
	add.s64 	%rd27, %rd2, %rd26;
	ld.global.f32 	%f23, [%rd27];
	cvt.u64.u32 	%rd28, %r89;
	add.s64 	%rd29, %rd28, %rd4;
	shl.b64 	%rd30, %rd29, 2;
	add.s64 	%rd31, %rd1, %rd30;
	ld.global.f32 	%f24, [%rd31];
	fma.rn.f32 	%f25, %f23, %f24, %f22;
	add.s32 	%r56, %r82, 4;
	cvt.u64.u32 	%rd32, %r82;
	add.s64 	%rd33, %rd32, %rd3;
	shl.b64 	%rd34, %rd33, 2;
	add.s64 	%rd35, %rd2, %rd34;
	ld.global.f32 	%f26, [%rd35];
	cvt.u64.u32 	%rd36, %r88;
	add.s64 	%rd37, %rd36, %rd4;
	shl.b64 	%rd38, %rd37, 2;
	add.s64 	%rd39, %rd1, %rd38;
	ld.global.f32 	%f27, [%rd39];
	fma.rn.f32 	%f28, %f26, %f27, %f25;
	add.s32 	%r57, %r82, 1;
	cvt.u64.u32 	%rd40, %r57;
	add.s64 	%rd41, %rd40, %rd3;
	shl.b64 	%rd42, %rd41, 2;
	add.s64 	%rd43, %rd2, %rd42;
	ld.global.f32 	%f29, [%rd43];
	cvt.u64.u32 	%rd44, %r87;
	add.s64 	%rd45, %rd44, %rd4;
	shl.b64 	%rd46, %rd45, 2;
	add.s64 	%rd47, %rd1, %rd46;
	ld.global.f32 	%f30, [%rd47];
	fma.rn.f32 	%f31, %f29, %f30, %f28;
	add.s32 	%r58, %r82, 2;
	cvt.u64.u32 	%rd48, %r58;
	add.s64 	%rd49, %rd48, %rd3;
	shl.b64 	%rd50, %rd49, 2;
	add.s64 	%rd51, %rd2, %rd50;
	ld.global.f32 	%f32, [%rd51];
	cvt.u64.u32 	%rd52, %r86;
	add.s64 	%rd53, %rd52, %rd4;
	shl.b64 	%rd54, %rd53, 2;
	add.s64 	%rd55, %rd1, %rd54;
	ld.global.f32 	%f33, [%rd55];
	fma.rn.f32 	%f34, %f32, %f33, %f31;
	add.s32 	%r59, %r82, 3;
	cvt.u64.u32 	%rd56, %r59;
	add.s64 	%rd57, %rd56, %rd3;
	shl.b64 	%rd58, %rd57, 2;
	add.s64 	%rd59, %rd2, %rd58;
	ld.global.f32 	%f35, [%rd59];
	cvt.u64.u32 	%rd60, %r85;
	add.s64 	%rd61, %rd60, %rd4;
	shl.b64 	%rd62, %rd61, 2;
	add.s64 	%rd63, %rd1, %rd62;
	ld.global.f32 	%f36, [%rd63];
	fma.rn.f32 	%f37, %f35, %f36, %f34;
	cvt.u64.u32 	%rd64, %r56;
	add.s64 	%rd65, %rd64, %rd3;
	shl.b64 	%rd66, %rd65, 2;
	add.s64 	%rd67, %rd2, %rd66;
	ld.global.f32 	%f38, [%rd67];
	cvt.u64.u32 	%rd68, %r84;
	add.s64 	%rd69, %rd68, %rd4;
	shl.b64 	%rd70, %rd69, 2;
	add.s64 	%rd71, %rd1, %rd70;
	ld.global.f32 	%f39, [%rd71];
	fma.rn.f32 	%f67, %f38, %f39, %f37;
	add.s32 	%r91, %r91, 8;
	shl.b32 	%r60, %r41, 3;
	add.s32 	%r90, %r90, %r60;
	add.s32 	%r89, %r89, %r60;
	add.s32 	%r88, %r88, %r60;
	add.s32 	%r87, %r87, %r60;
	add.s32 	%r86, %r86, %r60;
	add.s32 	%r85, %r85, %r60;
	add.s32 	%r84, %r84, %r60;
	add.s32 	%r83, %r83, %r60;
	add.s32 	%r82, %r82, 8;
	setp.ne.s32 	%p3, %r91, 0;
	@%p3 bra 	$L__BB0_3;
$L__BB0_4:
	setp.eq.s32 	%p4, %r4, 0;
	@%p4 bra 	$L__BB0_12;
	and.b32  	%r36, %r42, 3;
	setp.lt.u32 	%p5, %r4, 4;
	@%p5 bra 	$L__BB0_7;
	add.s32 	%r61, %r93, %r2;
	cvt.u64.u32 	%rd72, %r61;
	add.s64 	%rd73, %rd72, %rd3;
	shl.b64 	%rd74, %rd73, 2;
	add.s64 	%rd75, %rd2, %rd74;
	ld.global.f32 	%f41, [%rd75];
	mad.lo.s32 	%r62, %r93, %r41, %r3;
	cvt.u64.u32 	%rd76, %r62;
	add.s64 	%rd77, %rd76, %rd4;
	shl.b64 	%rd78, %rd77, 2;
	add.s64 	%rd79, %rd1, %rd78;
	ld.global.f32 	%f42, [%rd79];
	fma.rn.f32 	%f43, %f41, %f42, %f67;
	add.s32 	%r63, %r61, 1;
	cvt.u64.u32 	%rd80, %r63;
	add.s64 	%rd81, %rd80, %rd3;
	shl.b64 	%rd82, %rd81, 2;
	add.s64 	%rd83, %rd2, %rd82;
	ld.global.f32 	%f44, [%rd83];
	add.s32 	%r64, %r62, %r41;
	cvt.u64.u32 	%rd84, %r64;
	add.s64 	%rd85, %rd84, %rd4;
	shl.b64 	%rd86, %rd85, 2;
	add.s64 	%rd87, %rd1, %rd86;
	ld.global.f32 	%f45, [%rd87];
	fma.rn.f32 	%f46, %f44, %f45, %f43;
	add.s32 	%r65, %r61, 2;
	cvt.u64.u32 	%rd88, %r65;
	add.s64 	%rd89, %rd88, %rd3;
	shl.b64 	%rd90, %rd89, 2;
	add.s64 	%rd91, %rd2, %rd90;
	ld.global.f32 	%f47, [%rd91];
	add.s32 	%r66, %r64, %r41;
	cvt.u64.u32 	%rd92, %r66;
	add.s64 	%rd93, %rd92, %rd4;
	shl.b64 	%rd94, %rd93, 2;
	add.s64 	%rd95, %rd1, %rd94;
	ld.global.f32 	%f48, [%rd95];
	fma.rn.f32 	%f49, %f47, %f48, %f46;
	add.s32 	%r67, %r61, 3;
	cvt.u64.u32 	%rd96, %r67;
	add.s64 	%rd97, %rd96, %rd3;
	shl.b64 	%rd98, %rd97, 2;
	add.s64 	%rd99, %rd2, %rd98;
	ld.global.f32 	%f50, [%rd99];
	add.s32 	%r68, %r66, %r41;
	cvt.u64.u32 	%rd100, %r68;
	add.s64 	%rd101, %rd100, %rd4;
	shl.b64 	%rd102, %rd101, 2;
	add.s64 	%rd103, %rd1, %rd102;
	ld.global.f32 	%f51, [%rd103];
	fma.rn.f32 	%f67, %f50, %f51, %f49;
	add.s32 	%r93, %r93, 4;
$L__BB0_7:
	setp.eq.s32 	%p6, %r36, 0;
	@%p6 bra 	$L__BB0_12;
	setp.eq.s32 	%p7, %r36, 1;
	@%p7 bra 	$L__BB0_10;
	add.s32 	%r69, %r93, %r2;
	cvt.u64.u32 	%rd104, %r69;
	add.s64 	%rd105, %rd104, %rd3;
	shl.b64 	%rd106, %rd105, 2;
	add.s64 	%rd107, %rd2, %rd106;
	ld.global.f32 	%f53, [%rd107];
	mad.lo.s32 	%r70, %r93, %r41, %r3;
	cvt.u64.u32 	%rd108, %r70;
	add.s64 	%rd109, %rd108, %rd4;
	shl.b64 	%rd110, %rd109, 2;
	add.s64 	%rd111, %rd1, %rd110;
	ld.global.f32 	%f54, [%rd111];
	fma.rn.f32 	%f55, %f53, %f54, %f67;
	add.s32 	%r71, %r69, 1;
	cvt.u64.u32 	%rd112, %r71;
	add.s64 	%rd113, %rd112, %rd3;
	shl.b64 	%rd114, %rd113, 2;
	add.s64 	%rd115, %rd2, %rd114;
	ld.global.f32 	%f56, [%rd115];
	add.s32 	%r72, %r70, %r41;
	cvt.u64.u32 	%rd116, %r72;
	add.s64 	%rd117, %rd116, %rd4;
	shl.b64 	%rd118, %rd117, 2;
	add.s64 	%rd119, %rd1, %rd118;
	ld.global.f32 	%f57, [%rd119];
	fma.rn.f32 	%f67, %f56, %f57, %f55;
	add.s32 	%r93, %r93, 2;
$L__BB0_10:
	and.b32  	%r73, %r42, 1;
	setp.eq.b32 	%p8, %r73, 1;
	not.pred 	%p9, %p8;
	@%p9 bra 	$L__BB0_12;
	add.s32 	%r74, %r93, %r2;
	cvt.u64.u32 	%rd120, %r74;
	add.s64 	%rd121, %rd120, %rd3;
	shl.b64 	%rd122, %rd121, 2;
	add.s64 	%rd123, %rd2, %rd122;
	ld.global.f32 	%f58, [%rd123];
	mad.lo.s32 	%r75, %r93, %r41, %r3;
	cvt.u64.u32 	%rd124, %r75;
	add.s64 	%rd125, %rd124, %rd4;
	shl.b64 	%rd126, %rd125, 2;
	add.s64 	%rd127, %rd1, %rd126;
	ld.global.f32 	%f59, [%rd127];
	fma.rn.f32 	%f67, %f58, %f59, %f67;
$L__BB0_12:
	ld.param.u64 	%rd131, [_Z13cuda_sgemm_v0PfS_S_iii_param_2];
	cvt.u32.u64 	%r76, %rd4;
	cvta.to.global.u64 	%rd128, %rd131;
	mov.u32 	%r77, %tid.x;
	add.s32 	%r78, %r1, %r77;
	mov.u32 	%r79, %tid.y;
	add.s32 	%r80, %r76, %r79;
	mad.lo.s32 	%r81, %r41, %r78, %r80;
	mul.wide.s32 	%rd129, %r81, 4;
	add.s64 	%rd130, %rd128, %rd129;
	st.global.f32 	[%rd130], %f67;
	ret;

}
	// .globl	_Z13cuda_sgemm_v1ILj16ELj256EEvPfS0_S0_iii
.visible .entry _Z13cuda_sgemm_v1ILj16ELj256EEvPfS0_S0_iii(
	.param .u64 .ptr .align 1 _Z13cuda_sgemm_v1ILj16ELj256EEvPfS0_S0_iii_param_0,
	.param .u64 .ptr .align 1 _Z13cuda_sgemm_v1ILj16ELj256EEvPfS0_S0_iii_param_1,
	.param .u64 .ptr .align 1 _Z13cuda_sgemm_v1ILj16ELj256EEvPfS0_S0_iii_param_2,
	.param .u32 _Z13cuda_sgemm_v1ILj16ELj256EEvPfS0_S0_iii_param_3,
	.param .u32 _Z13cuda_sgemm_v1ILj16ELj256EEvPfS0_S0_iii_param_4,
	.param .u32 _Z13cuda_sgemm_v1ILj16ELj256EEvPfS0_S0_iii_param_5
)
{
	.reg .pred 	%p<12>;
	.reg .b32 	%r<93>;
	.reg .b32 	%f<114>;
	.reg .b64 	%rd<19>;
	// demoted variable
	.shared .align 4 .b8 _ZZ13cuda_sgemm_v1ILj16ELj256EEvPfS0_S0_iiiE8a_shared[16384];
	// demoted variable
	.shared .align 4 .b8 _ZZ13cuda_sgemm_v1ILj16ELj256EEvPfS0_S0_iiiE8b_shared[16384];
	ld.param.u64 	%rd5, [_Z13cuda_sgemm_v1ILj16ELj256EEvPfS0_S0_iii_param_0];
	ld.param.u64 	%rd6, [_Z13cuda_sgemm_v1ILj16ELj256EEvPfS0_S0_iii_param_1];
	ld.param.u64 	%rd7, [_Z13cuda_sgemm_v1ILj16ELj256EEvPfS0_S0_iii_param_2];
	ld.param.u32 	%r38, [_Z13cuda_sgemm_v1ILj16ELj256EEvPfS0_S0_iii_param_4];
	ld.param.u32 	%r39, [_Z13cuda_sgemm_v1ILj16ELj256EEvPfS0_S0_iii_param_5];
	mov.u32 	%r1, %ntid.x;
	mov.u32 	%r40, %ctaid.x;
	mul.lo.s32 	%r2, %r1, %r40;
	mov.u32 	%r3, %tid.x;
	mov.u32 	%r41, %ntid.y;
	mov.u32 	%r42, %ctaid.y;
	mul.lo.s32 	%r4, %r41, %r42;
	mov.u32 	%r5, %tid.y;
	setp.lt.s32 	%p1, %r39, 1;
	shl.b32 	%r43, %r3, 10;
	mov.u32 	%r44, _ZZ13cuda_sgemm_v1ILj16ELj256EEvPfS0_S0_iiiE8a_shared;
	add.s32 	%r6, %r44, %r43;
	shl.b32 	%r45, %r5, 2;
	mov.u32 	%r46, _ZZ13cuda_sgemm_v1ILj16ELj256EEvPfS0_S0_iiiE8b_shared;
	add.s32 	%r7, %r46, %r45;
	@%p1 bra 	$L__BB1_3;
	mad.lo.s32 	%r8, %r39, %r3, %r5;
	cvt.u64.u32 	%rd1, %r4;
	mul.lo.s32 	%r48, %r39, %r2;
	cvt.u64.u32 	%rd2, %r48;
	cvta.to.global.u64 	%rd3, %rd5;
	cvta.to.global.u64 	%rd4, %rd6;
	mov.b32 	%r83, 0;
$L__BB1_2:
	add.s32 	%r49, %r8, %r83;
	cvt.u64.u32 	%rd8, %r49;
	add.s64 	%rd9, %rd8, %rd2;
	shl.b64 	%rd10, %rd9, 2;
	add.s64 	%rd11, %rd3, %rd10;
	ld.global.f32 	%f14, [%rd11];
	add.s32 	%r50, %r83, %r5;
	shl.b32 	%r51, %r50, 2;
	add.s32 	%r52, %r6, %r51;
	st.shared.f32 	[%r52], %f14;
	add.s32 	%r53, %r83, %r3;
	mad.lo.s32 	%r54, %r53, %r38, %r5;
	cvt.u64.u32 	%rd12, %r54;
	add.s64 	%rd13, %rd12, %rd1;
	shl.b64 	%rd14, %rd13, 2;
	add.s64 	%rd15, %rd4, %rd14;
	ld.global.f32 	%f15, [%rd15];
	shl.b32 	%r55, %r53, 6;
	add.s32 	%r56, %r7, %r55;
	st.shared.f32 	[%r56], %f15;
	add.s32 	%r83, %r83, %r1;
	setp.lt.s32 	%p2, %r83, %r39;
	@%p2 bra 	$L__BB1_2;
$L__BB1_3:
	setp.lt.s32 	%p3, %r39, 1;
	bar.sync 	0;
	mov.f32 	%f113, 0f00000000;
	@%p3 bra 	$L__BB1_16;
	and.b32  	%r11, %r39, 15;
	setp.lt.u32 	%p4, %r39, 16;
	mov.f32 	%f113, 0f00000000;
	mov.b32 	%r88, 0;
	@%p4 bra 	$L__BB1_7;
	and.b32  	%r88, %r39, 2147483632;
	neg.s32 	%r86, %r88;
	add.s32 	%r60, %r43, %r44;
	add.s32 	%r85, %r60, 32;
	add.s32 	%r63, %r45, %r46;
	add.s32 	%r84, %r63, 512;
	mov.f32 	%f113, 0f00000000;
$L__BB1_6:
	.pragma "nounroll";
	ld.shared.f32 	%f20, [%r85+-32];
	ld.shared.f32 	%f21, [%r84+-512];
	fma.rn.f32 	%f22, %f20, %f21, %f113;
	ld.shared.f32 	%f23, [%r85+-28];
	ld.shared.f32 	%f24, [%r84+-448];
	fma.rn.f32 	%f25, %f23, %f24, %f22;
	ld.shared.f32 	%f26, [%r85+-24];
	ld.shared.f32 	%f27, [%r84+-384];
	fma.rn.f32 	%f28, %f26, %f27, %f25;
	ld.shared.f32 	%f29, [%r85+-20];
	ld.shared.f32 	%f30, [%r84+-320];
	fma.rn.f32 	%f31, %f29, %f30, %f28;
	ld.shared.f32 	%f32, [%r85+-16];
	ld.shared.f32 	%f33, [%r84+-256];
	fma.rn.f32 	%f34, %f32, %f33, %f31;
	ld.shared.f32 	%f35, [%r85+-12];
	ld.shared.f32 	%f36, [%r84+-192];
	fma.rn.f32 	%f37, %f35, %f36, %f34;
	ld.shared.f32 	%f38, [%r85+-8];
	ld.shared.f32 	%f39, [%r84+-128];
	fma.rn.f32 	%f40, %f38, %f39, %f37;
	ld.shared.f32 	%f41, [%r85+-4];
	ld.shared.f32 	%f42, [%r84+-64];
	fma.rn.f32 	%f43, %f41, %f42, %f40;
	ld.shared.f32 	%f44, [%r85];
	ld.shared.f32 	%f45, [%r84];
	fma.rn.f32 	%f46, %f44, %f45, %f43;
	ld.shared.f32 	%f47, [%r85+4];
	ld.shared.f32 	%f48, [%r84+64];
	fma.rn.f32 	%f49, %f47, %f48, %f46;
	ld.shared.f32 	%f50, [%r85+8];
	ld.shared.f32 	%f51, [%r84+128];
	fma.rn.f32 	%f52, %f50, %f51, %f49;
	ld.shared.f32 	%f53, [%r85+12];
	ld.shared.f32 	%f54, [%r84+192];
	fma.rn.f32 	%f55, %f53, %f54, %f52;
	ld.shared.f32 	%f56, [%r85+16];
	ld.shared.f32 	%f57, [%r84+256];
	fma.rn.f32 	%f58, %f56, %f57, %f55;
	ld.shared.f32 	%f59, [%r85+20];
	ld.shared.f32 	%f60, [%r84+320];
	fma.rn.f32 	%f61, %f59, %f60, %f58;
	ld.shared.f32 	%f62, [%r85+24];
	ld.shared.f32 	%f63, [%r84+384];
	fma.rn.f32 	%f64, %f62, %f63, %f61;
	ld.shared.f32 	%f65, [%r85+28];
	ld.shared.f32 	%f66, [%r84+448];
	fma.rn.f32 	%f113, %f65, %f66, %f64;
	add.s32 	%r86, %r86, 16;
	add.s32 	%r85, %r85, 64;
	add.s32 	%r84, %r84, 1024;
	setp.ne.s32 	%p5, %r86, 0;
	@%p5 bra 	$L__BB1_6;
$L__BB1_7:
	setp.eq.s32 	%p6, %r11, 0;
	@%p6 bra 	$L__BB1_16;
	and.b32  	%r23, %r39, 7;
	setp.lt.u32 	%p7, %r11, 8;
	@%p7 bra 	$L__BB1_10;
	shl.b32 	%r64, %r88, 2;
	add.s32 	%r65, %r6, %r64;
	ld.shared.f32 	%f68, [%r65];
	shl.b32 	%r66, %r88, 6;
	add.s32 	%r67, %r7, %r66;
	ld.shared.f32 	%f69, [%r67];
	fma.rn.f32 	%f70, %f68, %f69, %f113;
	ld.shared.f32 	%f71, [%r65+4];
	ld.shared.f32 	%f72, [%r67+64];
	fma.rn.f32 	%f73, %f71, %f72, %f70;
	ld.shared.f32 	%f74, [%r65+8];
	ld.shared.f32 	%f75, [%r67+128];
	fma.rn.f32 	%f76, %f74, %f75, %f73;
	ld.shared.f32 	%f77, [%r65+12];
	ld.shared.f32 	%f78, [%r67+192];
	fma.rn.f32 	%f79, %f77, %f78, %f76;
	ld.shared.f32 	%f80, [%r65+16];
	ld.shared.f32 	%f81, [%r67+256];
	fma.rn.f32 	%f82, %f80, %f81, %f79;
	ld.shared.f32 	%f83, [%r65+20];
	ld.shared.f32 	%f84, [%r67+320];
	fma.rn.f32 	%f85, %f83, %f84, %f82;
	ld.shared.f32 	%f86, [%r65+24];
	ld.shared.f32 	%f87, [%r67+384];
	fma.rn.f32 	%f88, %f86, %f87, %f85;
	ld.shared.f32 	%f89, [%r65+28];
	ld.shared.f32 	%f90, [%r67+448];
	fma.rn.f32 	%f113, %f89, %f90, %f88;
	add.s32 	%r88, %r88, 8;
$L__BB1_10:
	setp.eq.s32 	%p8, %r23, 0;
	@%p8 bra 	$L__BB1_16;
	and.b32  	%r26, %r39, 3;
	setp.lt.u32 	%p9, %r23, 4;
	@%p9 bra 	$L__BB1_13;
	shl.b32 	%r68, %r88, 2;
	add.s32 	%r69, %r6, %r68;
	ld.shared.f32 	%f92, [%r69];
	shl.b32 	%r70, %r88, 6;
	add.s32 	%r71, %r7, %r70;
	ld.shared.f32 	%f93, [%r71];
	fma.rn.f32 	%f94, %f92, %f93, %f113;
	ld.shared.f32 	%f95, [%r69+4];
	ld.shared.f32 	%f96, [%r71+64];
	fma.rn.f32 	%f97, %f95, %f96, %f94;
	ld.shared.f32 	%f98, [%r69+8];
	ld.shared.f32 	%f99, [%r71+128];
	fma.rn.f32 	%f100, %f98, %f99, %f97;
	ld.shared.f32 	%f101, [%r69+12];
	ld.shared.f32 	%f102, [%r71+192];
	fma.rn.f32 	%f113, %f101, %f102, %f100;
	add.s32 	%r88, %r88, 4;
$L__BB1_13:
	setp.eq.s32 	%p10, %r26, 0;
	@%p10 bra 	$L__BB1_16;
	shl.b32 	%r72, %r88, 6;
	add.s32 	%r74, %r72, %r45;
	add.s32 	%r92, %r46, %r74;
	shl.b32 	%r77, %r88, 2;
	add.s32 	%r78, %r43, %r77;
	mov.u32 	%r79, _ZZ13cuda_sgemm_v1ILj16ELj256EEvPfS0_S0_iiiE8a_shared;
	add.s32 	%r91, %r79, %r78;
	neg.s32 	%r90, %r26;
$L__BB1_15:
	.pragma "nounroll";
	ld.shared.f32 	%f103, [%r91];
	ld.shared.f32 	%f104, [%r92];
	fma.rn.f32 	%f113, %f103, %f104, %f113;
	add.s32 	%r92, %r92, 64;
	add.s32 	%r91, %r91, 4;
	add.s32 	%r90, %r90, 1;
	setp.ne.s32 	%p11, %r90, 0;
	@%p11 bra 	$L__BB1_15;
$L__BB1_16:
	cvta.to.global.u64 	%rd16, %rd7;
	add.s32 	%r80, %r2, %r3;
	add.s32 	%r81, %r4, %r5;
	mad.lo.s32 	%r82, %r38, %r80, %r81;
	mul.wide.s32 	%rd17, %r82, 4;
	add.s64 	%rd18, %rd16, %rd17;
	st.global.f32 	[%rd18], %f113;
	ret;

}
	// .globl	_Z13cuda_sgemm_v2ILj16EEvPfS0_S0_iii
.visible .entry _Z13cuda_sgemm_v2ILj16EEvPfS0_S0_iii(
	.param .u64 .ptr .align 1 _Z13cuda_sgemm_v2ILj16EEvPfS0_S0_iii_param_0,
	.param .u64 .ptr .align 1 _Z13cuda_sgemm_v2ILj16EEvPfS0_S0_iii_param_1,
	.param .u64 .ptr .align 1 _Z13cuda_sgemm_v2ILj16EEvPfS0_S0_iii_param_2,
	.param .u32 _Z13cuda_sgemm_v2ILj16EEvPfS0_S0_iii_param_3,
	.param .u32 _Z13cuda_sgemm_v2ILj16EEvPfS0_S0_iii_param_4,
	.param .u32 _Z13cuda_sgemm_v2ILj16EEvPfS0_S0_iii_param_5
)
{
	.reg .pred 	%p<7>;
	.reg .b32 	%r<108>;
	.reg .b32 	%f<368>;
	.reg .b64 	%rd<82>;
	// demoted variable
	.shared .align 4 .b8 _ZZ13cuda_sgemm_v2ILj16EEvPfS0_S0_iiiE8a_shared[1024];
	// demoted variable
	.shared .align 4 .b8 _ZZ13cuda_sgemm_v2ILj16EEvPfS0_S0_iiiE8b_shared[1024];
	ld.param.u32 	%r33, [_Z13cuda_sgemm_v2ILj16EEvPfS0_S0_iii_param_5];
	mov.u32 	%r34, %ctaid.x;
	mov.u32 	%r35, %ntid.x;
	mul.lo.s32 	%r1, %r34, %r35;
	mov.u32 	%r36, %ctaid.y;
	mov.u32 	%r37, %ntid.y;
	mul.lo.s32 	%r2, %r36, %r37;
	mov.u32 	%r3, %tid.x;
	mov.u32 	%r4, %tid.y;
	setp.lt.s32 	%p1, %r33, 1;
	mov.f32 	%f367, 0f00000000;
	@%p1 bra 	$L__BB2_10;
	ld.param.u32 	%r95, [_Z13cuda_sgemm_v2ILj16EEvPfS0_S0_iii_param_5];
	mad.lo.s32 	%r100, %r95, %r3, %r4;
	shl.b32 	%r39, %r3, 6;
	mov.u32 	%r40, _ZZ13cuda_sgemm_v2ILj16EEvPfS0_S0_iiiE8a_shared;
	add.s32 	%r6, %r40, %r39;
	add.s32 	%r7, %r95, -1;
	shr.u32 	%r41, %r7, 4;
	add.s32 	%r8, %r41, 1;
	setp.lt.u32 	%p2, %r95, 49;
	mov.f32 	%f367, 0f00000000;
	mov.b32 	%r107, 0;
	@%p2 bra 	$L__BB2_5;
	ld.param.u32 	%r90, [_Z13cuda_sgemm_v2ILj16EEvPfS0_S0_iii_param_4];
	add.s32 	%r43, %r3, 16;
	mad.lo.s32 	%r104, %r90, %r43, %r4;
	add.s32 	%r44, %r3, 32;
	mad.lo.s32 	%r103, %r90, %r44, %r4;
	add.s32 	%r45, %r3, 48;
	mad.lo.s32 	%r102, %r90, %r45, %r4;
	mad.lo.s32 	%r101, %r3, %r90, %r4;
	and.b32  	%r46, %r8, 536870908;
	neg.s32 	%r99, %r46;
	mov.f32 	%f367, 0f00000000;
	mov.b32 	%r105, 32;
	cvt.u64.u32 	%rd11, %r2;
$L__BB2_3:
	.pragma "nounroll";
	ld.param.u32 	%r96, [_Z13cuda_sgemm_v2ILj16EEvPfS0_S0_iii_param_5];
	ld.param.u32 	%r91, [_Z13cuda_sgemm_v2ILj16EEvPfS0_S0_iii_param_4];
	ld.param.u64 	%rd78, [_Z13cuda_sgemm_v2ILj16EEvPfS0_S0_iii_param_1];
	ld.param.u64 	%rd75, [_Z13cuda_sgemm_v2ILj16EEvPfS0_S0_iii_param_0];
	cvt.u64.u32 	%rd4, %r100;
	mul.lo.s32 	%r47, %r96, %r1;
	cvt.u64.u32 	%rd5, %r47;
	add.s64 	%rd6, %rd4, %rd5;
	cvta.to.global.u64 	%rd7, %rd75;
	shl.b64 	%rd8, %rd6, 2;
	add.s64 	%rd9, %rd7, %rd8;
	ld.global.f32 	%f14, [%rd9];
	shl.b32 	%r48, %r4, 2;
	add.s32 	%r49, %r6, %r48;
	st.shared.f32 	[%r49], %f14;
	cvt.u64.u32 	%rd10, %r101;
	add.s64 	%rd12, %rd10, %rd11;
	cvta.to.global.u64 	%rd13, %rd78;
	shl.b64 	%rd14, %rd12, 2;
	add.s64 	%rd15, %rd13, %rd14;
	ld.global.f32 	%f15, [%rd15];
	mov.u32 	%r51, _ZZ13cuda_sgemm_v2ILj16EEvPfS0_S0_iiiE8b_shared;
	add.s32 	%r52, %r51, %r48;
	add.s32 	%r53, %r52, %r39;
	st.shared.f32 	[%r53], %f15;
	bar.sync 	0;
	ld.shared.f32 	%f16, [%r6];
	ld.shared.f32 	%f17, [%r52];
	fma.rn.f32 	%f18, %f16, %f17, %f367;
	ld.shared.f32 	%f19, [%r6+4];
	ld.shared.f32 	%f20, [%r52+64];
	fma.rn.f32 	%f21, %f19, %f20, %f18;
	ld.shared.f32 	%f22, [%r6+8];
	ld.shared.f32 	%f23, [%r52+128];
	fma.rn.f32 	%f24, %f22, %f23, %f21;
	ld.shared.f32 	%f25, [%r6+12];
	ld.shared.f32 	%f26, [%r52+192];
	fma.rn.f32 	%f27, %f25, %f26, %f24;
	ld.shared.f32 	%f28, [%r6+16];
	ld.shared.f32 	%f29, [%r52+256];
	fma.rn.f32 	%f30, %f28, %f29, %f27;
	ld.shared.f32 	%f31, [%r6+20];
	ld.shared.f32 	%f32, [%r52+320];
	fma.rn.f32 	%f33, %f31, %f32, %f30;
	ld.shared.f32 	%f34, [%r6+24];
	ld.shared.f32 	%f35, [%r52+384];
	fma.rn.f32 	%f36, %f34, %f35, %f33;
	ld.shared.f32 	%f37, [%r6+28];
	ld.shared.f32 	%f38, [%r52+448];
	fma.rn.f32 	%f39, %f37, %f38, %f36;
	ld.shared.f32 	%f40, [%r6+32];
	ld.shared.f32 	%f41, [%r52+512];
	fma.rn.f32 	%f42, %f40, %f41, %f39;
	ld.shared.f32 	%f43, [%r6+36];
	ld.shared.f32 	%f44, [%r52+576];
	fma.rn.f32 	%f45, %f43, %f44, %f42;
	ld.shared.f32 	%f46, [%r6+40];
	ld.shared.f32 	%f47, [%r52+640];
	fma.rn.f32 	%f48, %f46, %f47, %f45;
	ld.shared.f32 	%f49, [%r6+44];
	ld.shared.f32 	%f50, [%r52+704];
	fma.rn.f32 	%f51, %f49, %f50, %f48;
	ld.shared.f32 	%f52, [%r6+48];
	ld.shared.f32 	%f53, [%r52+768];
	fma.rn.f32 	%f54, %f52, %f53, %f51;
	ld.shared.f32 	%f55, [%r6+52];
	ld.shared.f32 	%f56, [%r52+832];
	fma.rn.f32 	%f57, %f55, %f56, %f54;
	ld.shared.f32 	%f58, [%r6+56];
	ld.shared.f32 	%f59, [%r52+896];
	fma.rn.f32 	%f60, %f58, %f59, %f57;
	ld.shared.f32 	%f61, [%r6+60];
	ld.shared.f32 	%f62, [%r52+960];
	fma.rn.f32 	%f63, %f61, %f62, %f60;
	bar.sync 	0;
	add.s32 	%r54, %r100, 16;
	cvt.u64.u32 	%rd16, %r54;
	add.s64 	%rd17, %rd16, %rd5;
	shl.b64 	%rd18, %rd17, 2;
	add.s64 	%rd19, %rd7, %rd18;
	ld.global.f32 	%f64, [%rd19];
	st.shared.f32 	[%r49], %f64;
	cvt.u64.u32 	%rd20, %r104;
	add.s64 	%rd21, %rd20, %rd11;
	shl.b64 	%rd22, %rd21, 2;
	add.s64 	%rd23, %rd13, %rd22;
	ld.global.f32 	%f65, [%rd23];
	st.shared.f32 	[%r53], %f65;
	bar.sync 	0;
	ld.shared.f32 	%f66, [%r6];
	ld.shared.f32 	%f67, [%r52];
	fma.rn.f32 	%f68, %f66, %f67, %f63;
	ld.shared.f32 	%f69, [%r6+4];
	ld.shared.f32 	%f70, [%r52+64];
	fma.rn.f32 	%f71, %f69, %f70, %f68;
	ld.shared.f32 	%f72, [%r6+8];
	ld.shared.f32 	%f73, [%r52+128];
	fma.rn.f32 	%f74, %f72, %f73, %f71;
	ld.shared.f32 	%f75, [%r6+12];
	ld.shared.f32 	%f76, [%r52+192];
	fma.rn.f32 	%f77, %f75, %f76, %f74;
	ld.shared.f32 	%f78, [%r6+16];
	ld.shared.f32 	%f79, [%r52+256];
	fma.rn.f32 	%f80, %f78, %f79, %f77;
	ld.shared.f32 	%f81, [%r6+20];
	ld.shared.f32 	%f82, [%r52+320];
	fma.rn.f32 	%f83, %f81, %f82, %f80;
	ld.shared.f32 	%f84, [%r6+24];
	ld.shared.f32 	%f85, [%r52+384];
	fma.rn.f32 	%f86, %f84, %f85, %f83;
	ld.shared.f32 	%f87, [%r6+28];
	ld.shared.f32 	%f88, [%r52+448];
	fma.rn.f32 	%f89, %f87, %f88, %f86;
	ld.shared.f32 	%f90, [%r6+32];
	ld.shared.f32 	%f91, [%r52+512];
	fma.rn.f32 	%f92, %f90, %f91, %f89;
	ld.shared.f32 	%f93, [%r6+36];
	ld.shared.f32 	%f94, [%r52+576];
	fma.rn.f32 	%f95, %f93, %f94, %f92;
	ld.shared.f32 	%f96, [%r6+40];
	ld.shared.f32 	%f97, [%r52+640];
	fma.rn.f32 	%f98, %f96, %f97, %f95;
	ld.shared.f32 	%f99, [%r6+44];
	ld.shared.f32 	%f100, [%r52+704];
	fma.rn.f32 	%f101, %f99, %f100, %f98;
	ld.shared.f32 	%f102, [%r6+48];
	ld.shared.f32 	%f103, [%r52+768];
	fma.rn.f32 	%f104, %f102, %f103, %f101;
	ld.shared.f32 	%f105, [%r6+52];
	ld.shared.f32 	%f106, [%r52+832];
	fma.rn.f32 	%f107, %f105, %f106, %f104;
	ld.shared.f32 	%f108, [%r6+56];
	ld.shared.f32 	%f109, [%r52+896];
	fma.rn.f32 	%f110, %f108, %f109, %f107;
	ld.shared.f32 	%f111, [%r6+60];
	ld.shared.f32 	%f112, [%r52+960];
	fma.rn.f32 	%f113, %f111, %f112, %f110;
	bar.sync 	0;
	add.s32 	%r55, %r100, 32;
	cvt.u64.u32 	%rd24, %r55;
	add.s64 	%rd25, %rd24, %rd5;
	shl.b64 	%rd26, %rd25, 2;
	add.s64 	%rd27, %rd7, %rd26;
	ld.global.f32 	%f114, [%rd27];
	st.shared.f32 	[%r49], %f114;
	cvt.u64.u32 	%rd28, %r103;
	add.s64 	%rd29, %rd28, %rd11;
	shl.b64 	%rd30, %rd29, 2;
	add.s64 	%rd31, %rd13, %rd30;
	ld.global.f32 	%f115, [%rd31];
	st.shared.f32 	[%r53], %f115;
	bar.sync 	0;
	ld.shared.f32 	%f116, [%r6];
	ld.shared.f32 	%f117, [%r52];
	fma.rn.f32 	%f118, %f116, %f117, %f113;
	ld.shared.f32 	%f119, [%r6+4];
	ld.shared.f32 	%f120, [%r52+64];
	fma.rn.f32 	%f121, %f119, %f120, %f118;
	ld.shared.f32 	%f122, [%r6+8];
	ld.shared.f32 	%f123, [%r52+128];
	fma.rn.f32 	%f124, %f122, %f123, %f121;
	ld.shared.f32 	%f125, [%r6+12];
	ld.shared.f32 	%f126, [%r52+192];
	fma.rn.f32 	%f127, %f125, %f126, %f124;
	ld.shared.f32 	%f128, [%r6+16];
	ld.shared.f32 	%f129, [%r52+256];
	fma.rn.f32 	%f130, %f128, %f129, %f127;
	ld.shared.f32 	%f131, [%r6+20];
	ld.shared.f32 	%f132, [%r52+320];
	fma.rn.f32 	%f133, %f131, %f132, %f130;
	ld.shared.f32 	%f134, [%r6+24];
	ld.shared.f32 	%f135, [%r52+384];
	fma.rn.f32 	%f136, %f134, %f135, %f133;
	ld.shared.f32 	%f137, [%r6+28];
	ld.shared.f32 	%f138, [%r52+448];
	fma.rn.f32 	%f139, %f137, %f138, %f136;
	ld.shared.f32 	%f140, [%r6+32];
	ld.shared.f32 	%f141, [%r52+512];
	fma.rn.f32 	%f142, %f140, %f141, %f139;
	ld.shared.f32 	%f143, [%r6+36];
	ld.shared.f32 	%f144, [%r52+576];
	fma.rn.f32 	%f145, %f143, %f144, %f142;
	ld.shared.f32 	%f146, [%r6+40];
	ld.shared.f32 	%f147, [%r52+640];
	fma.rn.f32 	%f148, %f146, %f147, %f145;
	ld.shared.f32 	%f149, [%r6+44];
	ld.shared.f32 	%f150, [%r52+704];
	fma.rn.f32 	%f151, %f149, %f150, %f148;
	ld.shared.f32 	%f152, [%r6+48];
	ld.shared.f32 	%f153, [%r52+768];
	fma.rn.f32 	%f154, %f152, %f153, %f151;
	ld.shared.f32 	%f155, [%r6+52];
	ld.shared.f32 	%f156, [%r52+832];
	fma.rn.f32 	%f157, %f155, %f156, %f154;
	ld.shared.f32 	%f158, [%r6+56];
	ld.shared.f32 	%f159, [%r52+896];
	fma.rn.f32 	%f160, %f158, %f159, %f157;
	ld.shared.f32 	%f161, [%r6+60];
	ld.shared.f32 	%f162, [%r52+960];
	fma.rn.f32 	%f163, %f161, %f162, %f160;
	bar.sync 	0;
	add.s32 	%r56, %r100, 48;
	cvt.u64.u32 	%rd32, %r56;
	add.s64 	%rd33, %rd32, %rd5;
	shl.b64 	%rd34, %rd33, 2;
	add.s64 	%rd35, %rd7, %rd34;
	ld.global.f32 	%f164, [%rd35];
	st.shared.f32 	[%r49], %f164;
	cvt.u64.u32 	%rd36, %r102;
	add.s64 	%rd37, %rd36, %rd11;
	shl.b64 	%rd38, %rd37, 2;
	add.s64 	%rd39, %rd13, %rd38;
	ld.global.f32 	%f165, [%rd39];
	st.shared.f32 	[%r53], %f165;
	bar.sync 	0;
	ld.shared.f32 	%f166, [%r6];
	ld.shared.f32 	%f167, [%r52];
	fma.rn.f32 	%f168, %f166, %f167, %f163;
	ld.shared.f32 	%f169, [%r6+4];
	ld.shared.f32 	%f170, [%r52+64];
	fma.rn.f32 	%f171, %f169, %f170, %f168;
	ld.shared.f32 	%f172, [%r6+8];
	ld.shared.f32 	%f173, [%r52+128];
	fma.rn.f32 	%f174, %f172, %f173, %f171;
	ld.shared.f32 	%f175, [%r6+12];
	ld.shared.f32 	%f176, [%r52+192];
	fma.rn.f32 	%f177, %f175, %f176, %f174;
	ld.shared.f32 	%f178, [%r6+16];
	ld.shared.f32 	%f179, [%r52+256];
	fma.rn.f32 	%f180, %f178, %f179, %f177;
	ld.shared.f32 	%f181, [%r6+20];
	ld.shared.f32 	%f182, [%r52+320];
	fma.rn.f32 	%f183, %f181, %f182, %f180;
	ld.shared.f32 	%f184, [%r6+24];
	ld.shared.f32 	%f185, [%r52+384];
	fma.rn.f32 	%f186, %f184, %f185, %f183;
	ld.shared.f32 	%f187, [%r6+28];
	ld.shared.f32 	%f188, [%r52+448];
	fma.rn.f32 	%f189, %f187, %f188, %f186;
	ld.shared.f32 	%f190, [%r6+32];
	ld.shared.f32 	%f191, [%r52+512];
	fma.rn.f32 	%f192, %f190, %f191, %f189;
	ld.shared.f32 	%f193, [%r6+36];
	ld.shared.f32 	%f194, [%r52+576];
	fma.rn.f32 	%f195, %f193, %f194, %f192;
	ld.shared.f32 	%f196, [%r6+40];
	ld.shared.f32 	%f197, [%r52+640];
	fma.rn.f32 	%f198, %f196, %f197, %f195;
	ld.shared.f32 	%f199, [%r6+44];
	ld.shared.f32 	%f200, [%r52+704];
	fma.rn.f32 	%f201, %f199, %f200, %f198;
	ld.shared.f32 	%f202, [%r6+48];
	ld.shared.f32 	%f203, [%r52+768];
	fma.rn.f32 	%f204, %f202, %f203, %f201;
	ld.shared.f32 	%f205, [%r6+52];
	ld.shared.f32 	%f206, [%r52+832];
	fma.rn.f32 	%f207, %f205, %f206, %f204;
	ld.shared.f32 	%f208, [%r6+56];
	ld.shared.f32 	%f209, [%r52+896];
	fma.rn.f32 	%f210, %f208, %f209, %f207;
	ld.shared.f32 	%f211, [%r6+60];
	ld.shared.f32 	%f212, [%r52+960];
	fma.rn.f32 	%f367, %f211, %f212, %f210;
	bar.sync 	0;
	add.s32 	%r105, %r105, 64;
	shl.b32 	%r57, %r91, 6;
	add.s32 	%r104, %r104, %r57;
	add.s32 	%r103, %r103, %r57;
	add.s32 	%r102, %r102, %r57;
	add.s32 	%r101, %r101, %r57;
	add.s32 	%r100, %r100, 64;
	add.s32 	%r99, %r99, 4;
	setp.ne.s32 	%p3, %r99, 0;
	@%p3 bra 	$L__BB2_3;
	add.s32 	%r107, %r105, -32;
$L__BB2_5:
	and.b32  	%r58, %r8, 3;
	setp.eq.s32 	%p4, %r58, 0;
	@%p4 bra 	$L__BB2_10;
	setp.eq.s32 	%p5, %r58, 1;
	@%p5 bra 	$L__BB2_8;
	ld.param.u32 	%r97, [_Z13cuda_sgemm_v2ILj16EEvPfS0_S0_iii_param_5];
	ld.param.u32 	%r92, [_Z13cuda_sgemm_v2ILj16EEvPfS0_S0_iii_param_4];
	ld.param.u64 	%rd79, [_Z13cuda_sgemm_v2ILj16EEvPfS0_S0_iii_param_1];
	ld.param.u64 	%rd76, [_Z13cuda_sgemm_v2ILj16EEvPfS0_S0_iii_param_0];
	mad.lo.s32 	%r61, %r97, %r3, %r4;
	add.s32 	%r62, %r61, %r107;
	cvt.u64.u32 	%rd40, %r62;
	mul.lo.s32 	%r63, %r97, %r1;
	cvt.u64.u32 	%rd41, %r63;
	add.s64 	%rd42, %rd40, %rd41;
	cvta.to.global.u64 	%rd43, %rd76;
	shl.b64 	%rd44, %rd42, 2;
	add.s64 	%rd45, %rd43, %rd44;
	ld.global.f32 	%f214, [%rd45];
	shl.b32 	%r64, %r4, 2;
	add.s32 	%r65, %r6, %r64;
	st.shared.f32 	[%r65], %f214;
	add.s32 	%r66, %r107, %r3;
	mad.lo.s32 	%r67, %r66, %r92, %r4;
	cvt.u64.u32 	%rd46, %r67;
	cvt.u64.u32 	%rd47, %r2;
	add.s64 	%rd48, %rd46, %rd47;
	cvta.to.global.u64 	%rd49, %rd79;
	shl.b64 	%rd50, %rd48, 2;
	add.s64 	%rd51, %rd49, %rd50;
	ld.global.f32 	%f215, [%rd51];
	mov.u32 	%r69, _ZZ13cuda_sgemm_v2ILj16EEvPfS0_S0_iiiE8b_shared;
	add.s32 	%r70, %r69, %r64;
	add.s32 	%r71, %r70, %r39;
	st.shared.f32 	[%r71], %f215;
	bar.sync 	0;
	ld.shared.f32 	%f216, [%r6];
	ld.shared.f32 	%f217, [%r70];
	fma.rn.f32 	%f218, %f216, %f217, %f367;
	ld.shared.f32 	%f219, [%r6+4];
	ld.shared.f32 	%f220, [%r70+64];
	fma.rn.f32 	%f221, %f219, %f220, %f218;
	ld.shared.f32 	%f222, [%r6+8];
	ld.shared.f32 	%f223, [%r70+128];
	fma.rn.f32 	%f224, %f222, %f223, %f221;
	ld.shared.f32 	%f225, [%r6+12];
	ld.shared.f32 	%f226, [%r70+192];
	fma.rn.f32 	%f227, %f225, %f226, %f224;
	ld.shared.f32 	%f228, [%r6+16];
	ld.shared.f32 	%f229, [%r70+256];
	fma.rn.f32 	%f230, %f228, %f229, %f227;
	ld.shared.f32 	%f231, [%r6+20];
	ld.shared.f32 	%f232, [%r70+320];
	fma.rn.f32 	%f233, %f231, %f232, %f230;
	ld.shared.f32 	%f234, [%r6+24];
	ld.shared.f32 	%f235, [%r70+384];
	fma.rn.f32 	%f236, %f234, %f235, %f233;
	ld.shared.f32 	%f237, [%r6+28];
	ld.shared.f32 	%f238, [%r70+448];
	fma.rn.f32 	%f239, %f237, %f238, %f236;
	ld.shared.f32 	%f240, [%r6+32];
	ld.shared.f32 	%f241, [%r70+512];
	fma.rn.f32 	%f242, %f240, %f241, %f239;
	ld.shared.f32 	%f243, [%r6+36];
	ld.shared.f32 	%f244, [%r70+576];
	fma.rn.f32 	%f245, %f243, %f244, %f242;
	ld.shared.f32 	%f246, [%r6+40];
	ld.shared.f32 	%f247, [%r70+640];
	fma.rn.f32 	%f248, %f246, %f247, %f245;
	ld.shared.f32 	%f249, [%r6+44];
	ld.shared.f32 	%f250, [%r70+704];
	fma.rn.f32 	%f251, %f249, %f250, %f248;
	ld.shared.f32 	%f252, [%r6+48];
	ld.shared.f32 	%f253, [%r70+768];
	fma.rn.f32 	%f254, %f252, %f253, %f251;
	ld.shared.f32 	%f255, [%r6+52];
	ld.shared.f32 	%f256, [%r70+832];
	fma.rn.f32 	%f257, %f255, %f256, %f254;
	ld.shared.f32 	%f258, [%r6+56];
	ld.shared.f32 	%f259, [%r70+896];
	fma.rn.f32 	%f260, %f258, %f259, %f257;
	ld.shared.f32 	%f261, [%r6+60];
	ld.shared.f32 	%f262, [%r70+960];
	fma.rn.f32 	%f263, %f261, %f262, %f260;
	bar.sync 	0;
	add.s32 	%r72, %r62, 16;
	cvt.u64.u32 	%rd52, %r72;
	add.s64 	%rd53, %rd52, %rd41;
	shl.b64 	%rd54, %rd53, 2;
	add.s64 	%rd55, %rd43, %rd54;
	ld.global.f32 	%f264, [%rd55];
	st.shared.f32 	[%r65], %f264;
	add.s32 	%r73, %r66, 16;
	mad.lo.s32 	%r74, %r73, %r92, %r4;
	cvt.u64.u32 	%rd56, %r74;
	add.s64 	%rd57, %rd56, %rd47;
	shl.b64 	%rd58, %rd57, 2;
	add.s64 	%rd59, %rd49, %rd58;
	ld.global.f32 	%f265, [%rd59];
	st.shared.f32 	[%r71], %f265;
	bar.sync 	0;
	ld.shared.f32 	%f266, [%r6];
	ld.shared.f32 	%f267, [%r70];
	fma.rn.f32 	%f268, %f266, %f267, %f263;
	ld.shared.f32 	%f269, [%r6+4];
	ld.shared.f32 	%f270, [%r70+64];
	fma.rn.f32 	%f271, %f269, %f270, %f268;
	ld.shared.f32 	%f272, [%r6+8];
	ld.shared.f32 	%f273, [%r70+128];
	fma.rn.f32 	%f274, %f272, %f273, %f271;
	ld.shared.f32 	%f275, [%r6+12];
	ld.shared.f32 	%f276, [%r70+192];
	fma.rn.f32 	%f277, %f275, %f276, %f274;
	ld.shared.f32 	%f278, [%r6+16];
	ld.shared.f32 	%f279, [%r70+256];
	fma.rn.f32 	%f280, %f278, %f279, %f277;
	ld.shared.f32 	%f281, [%r6+20];
	ld.shared.f32 	%f282, [%r70+320];
	fma.rn.f32 	%f283, %f281, %f282, %f280;
	ld.shared.f32 	%f284, [%r6+24];
	ld.shared.f32 	%f285, [%r70+384];
	fma.rn.f32 	%f286, %f284, %f285, %f283;
	ld.shared.f32 	%f287, [%r6+28];
	ld.shared.f32 	%f288, [%r70+448];
	fma.rn.f32 	%f289, %f287, %f288, %f286;
	ld.shared.f32 	%f290, [%r6+32];
	ld.shared.f32 	%f291, [%r70+512];
	fma.rn.f32 	%f292, %f290, %f291, %f289;
	ld.shared.f32 	%f293, [%r6+36];
	ld.shared.f32 	%f294, [%r70+576];
	fma.rn.f32 	%f295, %f293, %f294, %f292;
	ld.shared.f32 	%f296, [%r6+40];
	ld.shared.f32 	%f297, [%r70+640];
	fma.rn.f32 	%f298, %f296, %f297, %f295;
	ld.shared.f32 	%f299, [%r6+44];
	ld.shared.f32 	%f300, [%r70+704];
	fma.rn.f32 	%f301, %f299, %f300, %f298;
	ld.shared.f32 	%f302, [%r6+48];
	ld.shared.f32 	%f303, [%r70+768];
	fma.rn.f32 	%f304, %f302, %f303, %f301;
	ld.shared.f32 	%f305, [%r6+52];
	ld.shared.f32 	%f306, [%r70+832];
	fma.rn.f32 	%f307, %f305, %f306, %f304;
	ld.shared.f32 	%f308, [%r6+56];
	ld.shared.f32 	%f309, [%r70+896];
	fma.rn.f32 	%f310, %f308, %f309, %f307;
	ld.shared.f32 	%f311, [%r6+60];
	ld.shared.f32 	%f312, [%r70+960];
	fma.rn.f32 	%f367, %f311, %f312, %f310;
	bar.sync 	0;
	add.s32 	%r107, %r107, 32;
$L__BB2_8:
	and.b32  	%r75, %r7, 16;
	setp.ne.s32 	%p6, %r75, 0;
	@%p6 bra 	$L__BB2_10;
	ld.param.u32 	%r98, [_Z13cuda_sgemm_v2ILj16EEvPfS0_S0_iii_param_5];
	ld.param.u32 	%r93, [_Z13cuda_sgemm_v2ILj16EEvPfS0_S0_iii_param_4];
	ld.param.u64 	%rd80, [_Z13cuda_sgemm_v2ILj16EEvPfS0_S0_iii_param_1];
	ld.param.u64 	%rd77, [_Z13cuda_sgemm_v2ILj16EEvPfS0_S0_iii_param_0];
	mad.lo.s32 	%r76, %r98, %r3, %r4;
	add.s32 	%r77, %r76, %r107;
	cvt.u64.u32 	%rd60, %r77;
	mul.lo.s32 	%r78, %r98, %r1;
	cvt.u64.u32 	%rd61, %r78;
	add.s64 	%rd62, %rd60, %rd61;
	cvta.to.global.u64 	%rd63, %rd77;
	shl.b64 	%rd64, %rd62, 2;
	add.s64 	%rd65, %rd63, %rd64;
	ld.global.f32 	%f313, [%rd65];
	shl.b32 	%r79, %r4, 2;
	add.s32 	%r80, %r6, %r79;
	st.shared.f32 	[%r80], %f313;
	add.s32 	%r81, %r107, %r3;
	mad.lo.s32 	%r82, %r81, %r93, %r4;
	cvt.u64.u32 	%rd66, %r82;
	cvt.u64.u32 	%rd67, %r2;
	add.s64 	%rd68, %rd66, %rd67;
	cvta.to.global.u64 	%rd69, %rd80;
	shl.b64 	%rd70, %rd68, 2;
	add.s64 	%rd71, %rd69, %rd70;
	ld.global.f32 	%f314, [%rd71];
	mov.u32 	%r84, _ZZ13cuda_sgemm_v2ILj16EEvPfS0_S0_iiiE8b_shared;
	add.s32 	%r85, %r84, %r79;
	add.s32 	%r86, %r85, %r39;
	st.shared.f32 	[%r86], %f314;
	bar.sync 	0;
	ld.shared.f32 	%f315, [%r6];
	ld.shared.f32 	%f316, [%r85];
	fma.rn.f32 	%f317, %f315, %f316, %f367;
	ld.shared.f32 	%f318, [%r6+4];
	ld.shared.f32 	%f319, [%r85+64];
	fma.rn.f32 	%f320, %f318, %f319, %f317;
	ld.shared.f32 	%f321, [%r6+8];
	ld.shared.f32 	%f322, [%r85+128];
	fma.rn.f32 	%f323, %f321, %f322, %f320;
	ld.shared.f32 	%f324, [%r6+12];
	ld.shared.f32 	%f325, [%r85+192];
	fma.rn.f32 	%f326, %f324, %f325, %f323;
	ld.shared.f32 	%f327, [%r6+16];
	ld.shared.f32 	%f328, [%r85+256];
	fma.rn.f32 	%f329, %f327, %f328, %f326;
	ld.shared.f32 	%f330, [%r6+20];
	ld.shared.f32 	%f331, [%r85+320];
	fma.rn.f32 	%f332, %f330, %f331, %f329;
	ld.shared.f32 	%f333, [%r6+24];
	ld.shared.f32 	%f334, [%r85+384];
	fma.rn.f32 	%f335, %f333, %f334, %f332;
	ld.shared.f32 	%f336, [%r6+28];
	ld.shared.f32 	%f337, [%r85+448];
	fma.rn.f32 	%f338, %f336, %f337, %f335;
	ld.shared.f32 	%f339, [%r6+32];
	ld.shared.f32 	%f340, [%r85+512];
	fma.rn.f32 	%f341, %f339, %f340, %f338;
	ld.shared.f32 	%f342, [%r6+36];
	ld.shared.f32 	%f343, [%r85+576];
	fma.rn.f32 	%f344, %f342, %f343, %f341;
	ld.shared.f32 	%f345, [%r6+40];
	ld.shared.f32 	%f346, [%r85+640];
	fma.rn.f32 	%f347, %f345, %f346, %f344;
	ld.shared.f32 	%f348, [%r6+44];
	ld.shared.f32 	%f349, [%r85+704];
	fma.rn.f32 	%f350, %f348, %f349, %f347;
	ld.shared.f32 	%f351, [%r6+48];
	ld.shared.f32 	%f352, [%r85+768];
	fma.rn.f32 	%f353, %f351, %f352, %f350;
	ld.shared.f32 	%f354, [%r6+52];
	ld.shared.f32 	%f355, [%r85+832];
	fma.rn.f32 	%f356, %f354, %f355, %f353;
	ld.shared.f32 	%f357, [%r6+56];
	ld.shared.f32 	%f358, [%r85+896];
	fma.rn.f32 	%f359, %f357, %f358, %f356;
	ld.shared.f32 	%f360, [%r6+60];
	ld.shared.f32 	%f361, [%r85+960];
	fma.rn.f32 	%f367, %f360, %f361, %f359;
	bar.sync 	0;
$L__BB2_10:
	ld.param.u32 	%r94, [_Z13cuda_sgemm_v2ILj16EEvPfS0_S0_iii_param_4];
	ld.param.u64 	%rd81, [_Z13cuda_sgemm_v2ILj16EEvPfS0_S0_iii_param_2];
	cvta.to.global.u64 	%rd72, %rd81;
	add.s32 	%r87, %r1, %r3;
	add.s32 	%r88, %r2, %r4;
	mad.lo.s32 	%r89, %r94, %r87, %r88;
	mul.wide.s32 	%rd73, %r89, 4;
	add.s64 	%rd74, %rd72, %rd73;
	st.global.f32 	[%rd74], %f367;
	ret;

}


// ===== COMPILED SASS (sm_100) =====

	.target	sm_100

	.elftype	@"ET_EXEC"


//--------------------- .note.nv.tkinfo           --------------------------
	.section	.note.nv.tkinfo,"",@"SHT_NOTE"
	.sectionflags	@"SHF_NOTE_NV_TKINFO"
	.tkinfo
        /*0018*/ 	.word	0x00000002
        /*0030*/ 	.string	""
        /*0030*/ 	.string	"ptxas"
        /*0030*/ 	.string	"Cuda compilation tools, release 13.0, V13.0.88"
        /*0030*/ 	.string	"Build cuda_13.0.r13.0/compiler.36424714_0"
        /*0030*/ 	.string	"-arch sm_100 -m 64 "



//--------------------- .note.nv.cuinfo           --------------------------
	.section	.note.nv.cuinfo,"",@"SHT_NOTE"
	.sectionflags	@"SHF_NOTE_NV_CUINFO"
        /*0018*/ 	.short	0x0002
        /*001a*/ 	.short	0x0064
        /*001c*/ 	.short	0x0082
	.zero		2


//--------------------- .nv.info                  --------------------------
	.section	.nv.info,"",@"SHT_CUDA_INFO"
	.align	4


	//----- nvinfo : EIATTR_REGCOUNT
	.align		4
        /*0000*/ 	.byte	0x04, 0x2f
        /*0002*/ 	.short	(.L_1 - .L_0)
	.align		4
.L_0:
        /*0004*/ 	.word	index@(_Z13cuda_sgemm_v0PfS_S_iii)
        /*0008*/ 	.word	0x00000020


	//----- nvinfo : EIATTR_FRAME_SIZE
	.align		4
.L_1:
        /*000c*/ 	.byte	0x04, 0x11
        /*000e*/ 	.short	(.L_3 - .L_2)
	.align		4
.L_2:
        /*0010*/ 	.word	index@(_Z13cuda_sgemm_v0PfS_S_iii)
        /*0014*/ 	.word	0x00000000


	//----- nvinfo : EIATTR_REGCOUNT
	.align		4
.L_3:
        /*0018*/ 	.byte	0x04, 0x2f
        /*001a*/ 	.short	(.L_5 - .L_4)
	.align		4
.L_4:
        /*001c*/ 	.word	index@(_Z13cuda_sgemm_v1ILj16ELj256EEvPfS0_S0_iii)
        /*0020*/ 	.word	0x00000020


	//----- nvinfo : EIATTR_FRAME_SIZE
	.align		4
.L_5:
        /*0024*/ 	.byte	0x04, 0x11
        /*0026*/ 	.short	(.L_7 - .L_6)
	.align		4
.L_6:
        /*0028*/ 	.word	index@(_Z13cuda_sgemm_v1ILj16ELj256EEvPfS0_S0_iii)
        /*002c*/ 	.word	0x00000000


	//----- nvinfo : EIATTR_REGCOUNT
	.align		4
.L_7:
        /*0030*/ 	.byte	0x04, 0x2f
        /*0032*/ 	.short	(.L_9 - .L_8)
	.align		4
.L_8:
        /*0034*/ 	.word	index@(_Z13cuda_sgemm_v2ILj16EEvPfS0_S0_iii)
        /*0038*/ 	.word	0x00000020


	//----- nvinfo : EIATTR_FRAME_SIZE
	.align		4
.L_9:
        /*003c*/ 	.byte	0x04, 0x11
        /*003e*/ 	.short	(.L_11 - .L_10)
	.align		4
.L_10:
        /*0040*/ 	.word	index@(_Z13cuda_sgemm_v2ILj16EEvPfS0_S0_iii)
        /*0044*/ 	.word	0x00000000


	//----- nvinfo : EIATTR_MIN_STACK_SIZE
	.align		4
.L_11:
        /*0048*/ 	.byte	0x04, 0x12
        /*004a*/ 	.short	(.L_13 - .L_12)
	.align		4
.L_12:
        /*004c*/ 	.word	index@(_Z13cuda_sgemm_v2ILj16EEvPfS0_S0_iii)
        /*0050*/ 	.word	0x00000000


	//----- nvinfo : EIATTR_MIN_STACK_SIZE
	.align		4
.L_13:
        /*0054*/ 	.byte	0x04, 0x12
        /*0056*/ 	.short	(.L_15 - .L_14)
	.align		4
.L_14:
        /*0058*/ 	.word	index@(_Z13cuda_sgemm_v1ILj16ELj256EEvPfS0_S0_iii)
        /*005c*/ 	.word	0x00000000


	//----- nvinfo : EIATTR_MIN_STACK_SIZE
	.align		4
.L_15:
        /*0060*/ 	.byte	0x04, 0x12
        /*0062*/ 	.short	(.L_17 - .L_16)
	.align		4
.L_16:
        /*0064*/ 	.word	index@(_Z13cuda_sgemm_v0PfS_S_iii)
        /*0068*/ 	.word	0x00000000
.L_17:


//--------------------- .nv.compat                --------------------------
	.section	.nv.compat,"",@"SHT_CUDA_COMPAT_INFO"
	.align	4
        /*0000*/ 	.byte	0x02, 0x09, 0x00, 0x00, 0x02, 0x02, 0x01, 0x00, 0x02, 0x05, 0x05, 0x00, 0x03, 0x07, 0x01, 0x01
        /*0010*/ 	.byte	0x02, 0x03, 0x00, 0x00, 0x02, 0x06, 0x01, 0x00, 0x04, 0x0b, 0x08, 0x00, 0x09, 0x00, 0x00, 0x00
        /*0020*/ 	.byte	0x00, 0x00, 0x00, 0x00


//--------------------- .nv.info._Z13cuda_sgemm_v2ILj16EEvPfS0_S0_iii --------------------------
	.section	.nv.info._Z13cuda_sgemm_v2ILj16EEvPfS0_S0_iii,"",@"SHT_CUDA_INFO"
	.sectionflags	@""
	.align	4


	//----- nvinfo : EIATTR_CUDA_API_VERSION
	.align		4
        /*0000*/ 	.byte	0x04, 0x37
        /*0002*/ 	.short	(.L_19 - .L_18)
.L_18:
        /*0004*/ 	.word	0x00000082


	//----- nvinfo : EIATTR_KPARAM_INFO
	.align		4
.L_19:
        /*0008*/ 	.byte	0x04, 0x17
        /*000a*/ 	.short	(.L_21 - .L_20)
.L_20:
        /*000c*/ 	.word	0x00000000
        /*0010*/ 	.short	0x0005
        /*0012*/ 	.short	0x0020
        /*0014*/ 	.byte	0x00, 0xf0, 0x11, 0x00


	//----- nvinfo : EIATTR_KPARAM_INFO
	.align		4
.L_21:
        /*0018*/ 	.byte	0x04, 0x17
        /*001a*/ 	.short	(.L_23 - .L_22)
.L_22:
        /*001c*/ 	.word	0x00000000
        /*0020*/ 	.short	0x0004
        /*0022*/ 	.short	0x001c
        /*0024*/ 	.byte	0x00, 0xf0, 0x11, 0x00


	//----- nvinfo : EIATTR_KPARAM_INFO
	.align		4
.L_23:
        /*0028*/ 	.byte	0x04, 0x17
        /*002a*/ 	.short	(.L_25 - .L_24)
.L_24:
        /*002c*/ 	.word	0x00000000
        /*0030*/ 	.short	0x0003
        /*0032*/ 	.short	0x0018
        /*0034*/ 	.byte	0x00, 0xf0, 0x11, 0x00


	//----- nvinfo : EIATTR_KPARAM_INFO
	.align		4
.L_25:
        /*0038*/ 	.byte	0x04, 0x17
        /*003a*/ 	.short	(.L_27 - .L_26)
.L_26:
        /*003c*/ 	.word	0x00000000
        /*0040*/ 	.short	0x0002
        /*0042*/ 	.short	0x0010
        /*0044*/ 	.byte	0x00, 0xf5, 0x21, 0x00


	//----- nvinfo : EIATTR_KPARAM_INFO
	.align		4
.L_27:
        /*0048*/ 	.byte	0x04, 0x17
        /*004a*/ 	.short	(.L_29 - .L_28)
.L_28:
        /*004c*/ 	.word	0x00000000
        /*0050*/ 	.short	0x0001
        /*0052*/ 	.short	0x0008
        /*0054*/ 	.byte	0x00, 0xf5, 0x21, 0x00


	//----- nvinfo : EIATTR_KPARAM_INFO
	.align		4
.L_29:
        /*0058*/ 	.byte	0x04, 0x17
        /*005a*/ 	.short	(.L_31 - .L_30)
.L_30:
        /*005c*/ 	.word	0x00000000
        /*0060*/ 	.short	0x0000
        /*0062*/ 	.short	0x0000
        /*0064*/ 	.byte	0x00, 0xf5, 0x21, 0x00


	//----- nvinfo : EIATTR_SPARSE_MMA_MASK
	.align		4
.L_31:
        /*0068*/ 	.byte	0x03, 0x50
        /*006a*/ 	.short	0x0000


	//----- nvinfo : EIATTR_MAXREG_COUNT
	.align		4
        /*006c*/ 	.byte	0x03, 0x1b
        /*006e*/ 	.short	0x00ff


	//----- nvinfo : EIATTR_NUM_BARRIERS
	.align		4
        /*0070*/ 	.byte	0x02, 0x4c
        /*0072*/ 	.byte	0x01
	.zero		1


	//----- nvinfo : EIATTR_MERCURY_ISA_VERSION
	.align		4
        /*0074*/ 	.byte	0x03, 0x5f
        /*0076*/ 	.short	0x0101


	//----- nvinfo : EIATTR_VRC_CTA_INIT_COUNT
	.align		4
        /*0078*/ 	.byte	0x02, 0x4a
	.zero		1
	.zero		1


	//----- nvinfo : EIATTR_EXIT_INSTR_OFFSETS
	.align		4
        /*007c*/ 	.byte	0x04, 0x1c
        /*007e*/ 	.short	(.L_33 - .L_32)


	//   ....[0]....
.L_32:
        /*0080*/ 	.word	0x00001c20


	//----- nvinfo : EIATTR_CBANK_PARAM_SIZE
	.align		4
.L_33:
        /*0084*/ 	.byte	0x03, 0x19
        /*0086*/ 	.short	0x0024


	//----- nvinfo : EIATTR_PARAM_CBANK
	.align		4
        /*0088*/ 	.byte	0x04, 0x0a
        /*008a*/ 	.short	(.L_35 - .L_34)
	.align		4
.L_34:
        /*008c*/ 	.word	index@(.nv.constant0._Z13cuda_sgemm_v2ILj16EEvPfS0_S0_iii)
        /*0090*/ 	.short	0x0380
        /*0092*/ 	.short	0x0024


	//----- nvinfo : EIATTR_SW_WAR
	.align		4
.L_35:
        /*0094*/ 	.byte	0x04, 0x36
        /*0096*/ 	.short	(.L_37 - .L_36)
.L_36:
        /*0098*/ 	.word	0x00000008
.L_37:


//--------------------- .nv.info._Z13cuda_sgemm_v1ILj16ELj256EEvPfS0_S0_iii --------------------------
	.section	.nv.info._Z13cuda_sgemm_v1ILj16ELj256EEvPfS0_S0_iii,"",@"SHT_CUDA_INFO"
	.sectionflags	@""
	.align	4


	//----- nvinfo : EIATTR_CUDA_API_VERSION
	.align		4
        /*0000*/ 	.byte	0x04, 0x37
        /*0002*/ 	.short	(.L_39 - .L_38)
.L_38:
        /*0004*/ 	.word	0x00000082


	//----- nvinfo : EIATTR_KPARAM_INFO
	.align		4
.L_39:
        /*0008*/ 	.byte	0x04, 0x17
        /*000a*/ 	.short	(.L_41 - .L_40)
.L_40:
        /*000c*/ 	.word	0x00000000
        /*0010*/ 	.short	0x0005
        /*0012*/ 	.short	0x0020
        /*0014*/ 	.byte	0x00, 0xf0, 0x11, 0x00


	//----- nvinfo : EIATTR_KPARAM_INFO
	.align		4
.L_41:
        /*0018*/ 	.byte	0x04, 0x17
        /*001a*/ 	.short	(.L_43 - .L_42)
.L_42:
        /*001c*/ 	.word	0x00000000
        /*0020*/ 	.short	0x0004
        /*0022*/ 	.short	0x001c
        /*0024*/ 	.byte	0x00, 0xf0, 0x11, 0x00


	//----- nvinfo : EIATTR_KPARAM_INFO
	.align		4
.L_43:
        /*0028*/ 	.byte	0x04, 0x17
        /*002a*/ 	.short	(.L_45 - .L_44)
.L_44:
        /*002c*/ 	.word	0x00000000
        /*0030*/ 	.short	0x0003
        /*0032*/ 	.short	0x0018
        /*0034*/ 	.byte	0x00, 0xf0, 0x11, 0x00


	//----- nvinfo : EIATTR_KPARAM_INFO
	.align		4
.L_45:
        /*0038*/ 	.byte	0x04, 0x17
        /*003a*/ 	.short	(.L_47 - .L_46)
.L_46:
        /*003c*/ 	.word	0x00000000
        /*0040*/ 	.short	0x0002
        /*0042*/ 	.short	0x0010
        /*0044*/ 	.byte	0x00, 0xf5, 0x21, 0x00


	//----- nvinfo : EIATTR_KPARAM_INFO
	.align		4
.L_47:
        /*0048*/ 	.byte	0x04, 0x17
        /*004a*/ 	.short	(.L_49 - .L_48)
.L_48:
        /*004c*/ 	.word	0x00000000
        /*0050*/ 	.short	0x0001
        /*0052*/ 	.short	0x0008
        /*0054*/ 	.byte	0x00, 0xf5, 0x21, 0x00


	//----- nvinfo : EIATTR_KPARAM_INFO
	.align		4
.L_49:
        /*0058*/ 	.byte	0x04, 0x17
        /*005a*/ 	.short	(.L_51 - .L_50)
.L_50:
        /*005c*/ 	.word	0x00000000
        /*0060*/ 	.short	0x0000
        /*0062*/ 	.short	0x0000
        /*0064*/ 	.byte	0x00, 0xf5, 0x21, 0x00


	//----- nvinfo : EIATTR_SPARSE_MMA_MASK
	.align		4
.L_51:
        /*0068*/ 	.byte	0x03, 0x50
        /*006a*/ 	.short	0x0000


	//----- nvinfo : EIATTR_MAXREG_COUNT
	.align		4
        /*006c*/ 	.byte	0x03, 0x1b
        /*006e*/ 	.short	0x00ff


	//----- nvinfo : EIATTR_NUM_BARRIERS
	.align		4
        /*0070*/ 	.byte	0x02, 0x4c
        /*0072*/ 	.byte	0x01
	.zero		1


	//----- nvinfo : EIATTR_MERCURY_ISA_VERSION
	.align		4
        /*0074*/ 	.byte	0x03, 0x5f
        /*0076*/ 	.short	0x0101


	//----- nvinfo : EIATTR_VRC_CTA_INIT_COUNT
	.align		4
        /*0078*/ 	.byte	0x02, 0x4a
	.zero		1
	.zero		1


	//----- nvinfo : EIATTR_EXIT_INSTR_OFFSETS
	.align		4
        /*007c*/ 	.byte	0x04, 0x1c
        /*007e*/ 	.short	(.L_53 - .L_52)


	//   ....[0]....
.L_52:
        /*0080*/ 	.word	0x00000a80


	//----- nvinfo : EIATTR_CBANK_PARAM_SIZE
	.align		4
.L_53:
        /*0084*/ 	.byte	0x03, 0x19
        /*0086*/ 	.short	0x0024


	//----- nvinfo : EIATTR_PARAM_CBANK
	.align		4
        /*0088*/ 	.byte	0x04, 0x0a
        /*008a*/ 	.short	(.L_55 - .L_54)
	.align		4
.L_54:
        /*008c*/ 	.word	index@(.nv.constant0._Z13cuda_sgemm_v1ILj16ELj256EEvPfS0_S0_iii)
        /*0090*/ 	.short	0x0380
        /*0092*/ 	.short	0x0024


	//----- nvinfo : EIATTR_SW_WAR
	.align		4
.L_55:
        /*0094*/ 	.byte	0x04, 0x36
        /*0096*/ 	.short	(.L_57 - .L_56)
.L_56:
        /*0098*/ 	.word	0x00000008
.L_57:


//--------------------- .nv.info._Z13cuda_sgemm_v0PfS_S_iii --------------------------
	.section	.nv.info._Z13cuda_sgemm_v0PfS_S_iii,"",@"SHT_CUDA_INFO"
	.sectionflags	@""
	.align	4


	//----- nvinfo : EIATTR_CUDA_API_VERSION
	.align		4
        /*0000*/ 	.byte	0x04, 0x37
        /*0002*/ 	.short	(.L_59 - .L_58)
.L_58:
        /*0004*/ 	.word	0x00000082


	//----- nvinfo : EIATTR_KPARAM_INFO
	.align		4
.L_59:
        /*0008*/ 	.byte	0x04, 0x17
        /*000a*/ 	.short	(.L_61 - .L_60)
.L_60:
        /*000c*/ 	.word	0x00000000
        /*0010*/ 	.short	0x0005
        /*0012*/ 	.short	0x0020
        /*0014*/ 	.byte	0x00, 0xf0, 0x11, 0x00


	//----- nvinfo : EIATTR_KPARAM_INFO
	.align		4
.L_61:
        /*0018*/ 	.byte	0x04, 0x17
        /*001a*/ 	.short	(.L_63 - .L_62)
.L_62:
        /*001c*/ 	.word	0x00000000
        /*0020*/ 	.short	0x0004
        /*0022*/ 	.short	0x001c
        /*0024*/ 	.byte	0x00, 0xf0, 0x11, 0x00


	//----- nvinfo : EIATTR_KPARAM_INFO
	.align		4
.L_63:
        /*0028*/ 	.byte	0x04, 0x17
        /*002a*/ 	.short	(.L_65 - .L_64)
.L_64:
        /*002c*/ 	.word	0x00000000
        /*0030*/ 	.short	0x0003
        /*0032*/ 	.short	0x0018
        /*0034*/ 	.byte	0x00, 0xf0, 0x11, 0x00


	//----- nvinfo : EIATTR_KPARAM_INFO
	.align		4
.L_65:
        /*0038*/ 	.byte	0x04, 0x17
        /*003a*/ 	.short	(.L_67 - .L_66)
.L_66:
        /*003c*/ 	.word	0x00000000
        /*0040*/ 	.short	0x0002
        /*0042*/ 	.short	0x0010
        /*0044*/ 	.byte	0x00, 0xf5, 0x21, 0x00


	//----- nvinfo : EIATTR_KPARAM_INFO
	.align		4
.L_67:
        /*0048*/ 	.byte	0x04, 0x17
        /*004a*/ 	.short	(.L_69 - .L_68)
.L_68:
        /*004c*/ 	.word	0x00000000
        /*0050*/ 	.short	0x0001
        /*0052*/ 	.short	0x0008
        /*0054*/ 	.byte	0x00, 0xf5, 0x21, 0x00


	//----- nvinfo : EIATTR_KPARAM_INFO
	.align		4
.L_69:
        /*0058*/ 	.byte	0x04, 0x17
        /*005a*/ 	.short	(.L_71 - .L_70)
.L_70:
        /*005c*/ 	.word	0x00000000
        /*0060*/ 	.short	0x0000
        /*0062*/ 	.short	0x0000
        /*0064*/ 	.byte	0x00, 0xf5, 0x21, 0x00


	//----- nvinfo : EIATTR_SPARSE_MMA_MASK
	.align		4
.L_71:
        /*0068*/ 	.byte	0x03, 0x50
        /*006a*/ 	.short	0x0000


	//----- nvinfo : EIATTR_MAXREG_COUNT
	.align		4
        /*006c*/ 	.byte	0x03, 0x1b
        /*006e*/ 	.short	0x00ff


	//----- nvinfo : EIATTR_MERCURY_ISA_VERSION
	.align		4
        /*0070*/ 	.byte	0x03, 0x5f
        /*0072*/ 	.short	0x0101


	//----- nvinfo : EIATTR_VRC_CTA_INIT_COUNT
	.align		4
        /*0074*/ 	.byte	0x02, 0x4a
	.zero		1
	.zero		1


	//----- nvinfo : EIATTR_EXIT_INSTR_OFFSETS
	.align		4
        /*0078*/ 	.byte	0x04, 0x1c
        /*007a*/ 	.short	(.L_73 - .L_72)


	//   ....[0]....
.L_72:
        /*007c*/ 	.word	0x00001050


	//----- nvinfo : EIATTR_CBANK_PARAM_SIZE
	.align		4
.L_73:
        /*0080*/ 	.byte	0x03, 0x19
        /*0082*/ 	.short	0x0024


	//----- nvinfo : EIATTR_PARAM_CBANK
	.align		4
        /*0084*/ 	.byte	0x04, 0x0a
        /*0086*/ 	.short	(.L_75 - .L_74)
	.align		4
.L_74:
        /*0088*/ 	.word	index@(.nv.constant0._Z13cuda_sgemm_v0PfS_S_iii)
        /*008c*/ 	.short	0x0380
        /*008e*/ 	.short	0x0024


	//----- nvinfo : EIATTR_SW_WAR
	.align		4
.L_75:
        /*0090*/ 	.byte	0x04, 0x36
        /*0092*/ 	.short	(.L_77 - .L_76)
.L_76:
        /*0094*/ 	.word	0x00000008
.L_77:


//--------------------- .nv.callgraph             --------------------------
	.section	.nv.callgraph,"",@"SHT_CUDA_CALLGRAPH"
	.align	4
	.sectionentsize	8
	.align		4
        /*0000*/ 	.word	0x00000000
	.align		4
        /*0004*/ 	.word	0xffffffff
	.align		4
        /*0008*/ 	.word	0x00000000
	.align		4
        /*000c*/ 	.word	0xfffffffe
	.align		4
        /*0010*/ 	.word	0x00000000
	.align		4
        /*0014*/ 	.word	0xfffffffd
	.align		4
        /*0018*/ 	.word	0x00000000
	.align		4
        /*001c*/ 	.word	0xfffffffc


//--------------------- .text._Z13cuda_sgemm_v2ILj16EEvPfS0_S0_iii --------------------------
	.section	.text._Z13cuda_sgemm_v2ILj16EEvPfS0_S0_iii,"ax",@progbits
	.align	128
        .global         _Z13cuda_sgemm_v2ILj16EEvPfS0_S0_iii
        .type           _Z13cuda_sgemm_v2ILj16EEvPfS0_S0_iii,@function
        .size           _Z13cuda_sgemm_v2ILj16EEvPfS0_S0_iii,(.L_x_20 - _Z13cuda_sgemm_v2ILj16EEvPfS0_S0_iii)
        .other          _Z13cuda_sgemm_v2ILj16EEvPfS0_S0_iii,@"STO_CUDA_ENTRY STV_DEFAULT"
_Z13cuda_sgemm_v2ILj16EEvPfS0_S0_iii:
.text._Z13cuda_sgemm_v2ILj16EEvPfS0_S0_iii:
[----:B------:R-:W-:Y:S08]  /*0000*/  LDC R1, c[0x0][0x37c] ;  /* 0x0000df00ff017b82 */ /* 0x000ff00000000800 */
[----:B------:R-:W0:Y:S01]  /*0010*/  LDC R0, c[0x0][0x3a0] ;  /* 0x0000e800ff007b82 */ /* 0x000e220000000800 */
[----:B------:R-:W1:Y:S01]  /*0020*/  LDCU UR4, c[0x0][0x360] ;  /* 0x00006c00ff0477ac */ /* 0x000e620008000800 */
[----:B------:R-:W2:Y:S01]  /*0030*/  S2R R3, SR_TID.X ;  /* 0x0000000000037919 */ /* 0x000ea20000002100 */
[----:B------:R-:W-:Y:S01]  /*0040*/  HFMA2 R21, -RZ, RZ, 0, 0 ;  /* 0x00000000ff157431 */ /* 0x000fe200000001ff */
[----:B------:R-:W3:Y:S01]  /*0050*/  LDCU UR7, c[0x0][0x364] ;  /* 0x00006c80ff0777ac */ /* 0x000ee20008000800 */
[----:B------:R-:W4:Y:S03]  /*0060*/  S2R R2, SR_TID.Y ;  /* 0x0000000000027919 */ /* 0x000f260000002200 */
[----:B------:R-:W1:Y:S01]  /*0070*/  S2UR UR5, SR_CTAID.X ;  /* 0x00000000000579c3 */ /* 0x000e620000002500 */
[----:B------:R-:W0:Y:S07]  /*0080*/  LDCU.64 UR10, c[0x0][0x358] ;  /* 0x00006b00ff0a77ac */ /* 0x000e2e0008000a00 */
[----:B------:R-:W3:Y:S01]  /*0090*/  S2UR UR6, SR_CTAID.Y ;  /* 0x00000000000679c3 */ /* 0x000ee20000002600 */
[----:B0-----:R-:W-:Y:S01]  /*00a0*/  ISETP.GE.AND P0, PT, R0, 0x1, PT ;  /* 0x000000010000780c */ /* 0x001fe20003f06270 */
[----:B-1----:R-:W-:-:S02]  /*00b0*/  UIMAD UR5, UR5, UR4, URZ ;  /* 0x00000004050572a4 */ /* 0x002fc4000f8e02ff */
[----:B---3--:R-:W-:-:S10]  /*00c0*/  UIMAD UR6, UR6, UR7, URZ ;  /* 0x00000007060672a4 */ /* 0x008fd4000f8e02ff */
[----:B--2-4-:R-:W-:Y:S05]  /*00d0*/  @!P0 BRA `(.L_x_0) ;  /* 0x0000001800b48947 */ /* 0x014fea0003800000 */
[----:B------:R-:W0:Y:S01]  /*00e0*/  S2UR UR8, SR_CgaCtaId ;  /* 0x00000000000879c3 */ /* 0x000e220000008800 */
[C---:B------:R-:W-:Y:S01]  /*00f0*/  ISETP.GE.U32.AND P0, PT, R0.reuse, 0x31, PT ;  /* 0x000000310000780c */ /* 0x040fe20003f06070 */
[----:B------:R-:W-:Y:S01]  /*0100*/  UMOV UR7, 0x400 ;  /* 0x0000040000077882 */ /* 0x000fe20000000000 */
[----:B------:R-:W-:Y:S01]  /*0110*/  IADD3 R4, PT, PT, R0, -0x1, RZ ;  /* 0xffffffff00047810 */ /* 0x000fe20007ffe0ff */
[----:B------:R-:W-:Y:S01]  /*0120*/  IMAD R19, R3, R0, R2 ;  /* 0x0000000003137224 */ /* 0x000fe200078e0202 */
[----:B------:R-:W-:Y:S02]  /*0130*/  MOV R21, RZ ;  /* 0x000000ff00157202 */ /* 0x000fe40000000f00 */
[----:B------:R-:W-:Y:S01]  /*0140*/  LEA.HI R4, R4, 0x1, RZ, 0x1c ;  /* 0x0000000104047811 */ /* 0x000fe200078fe0ff */
[----:B0-----:R-:W-:-:S06]  /*0150*/  ULEA UR4, UR8, UR7, 0x18 ;  /* 0x0000000708047291 */ /* 0x001fcc000f8ec0ff */
[----:B------:R-:W-:Y:S01]  /*0160*/  LEA R17, R3, UR4, 0x6 ;  /* 0x0000000403117c11 */ /* 0x000fe2000f8e30ff */
[----:B------:R-:W-:Y:S01]  /*0170*/  UMOV UR4, URZ ;  /* 0x000000ff00047c82 */ /* 0x000fe20008000000 */
[----:B------:R-:W-:Y:S05]  /*0180*/  @!P0 BRA `(.L_x_1) ;  /* 0x0000000c00a08947 */ /* 0x000fea0003800000 */
[----:B------:R-:W0:Y:S01]  /*0190*/  LDC R13, c[0x0][0x39c] ;  /* 0x0000e700ff0d7b82 */ /* 0x000e220000000800 */
[----:B------:R-:W-:Y:S01]  /*01a0*/  UIADD3 UR7, UPT, UPT, UR7, 0x400, URZ ;  /* 0x0000040007077890 */ /* 0x000fe2000fffe0ff */
[C---:B------:R-:W-:Y:S01]  /*01b0*/  IADD3 R26, PT, PT, R3.reuse, 0x10, RZ ;  /* 0x00000010031a7810 */ /* 0x040fe20007ffe0ff */
[----:B------:R-:W-:Y:S01]  /*01c0*/  IMAD R16, R0, UR5, RZ ;  /* 0x0000000500107c24 */ /* 0x000fe2000f8e02ff */
[C---:B------:R-:W-:Y:S01]  /*01d0*/  IADD3 R24, PT, PT, R3.reuse, 0x20, RZ ;  /* 0x0000002003187810 */ /* 0x040fe20007ffe0ff */
[----:B------:R-:W-:Y:S01]  /*01e0*/  ULEA UR7, UR8, UR7, 0x18 ;  /* 0x0000000708077291 */ /* 0x000fe2000f8ec0ff */
[----:B------:R-:W-:Y:S01]  /*01f0*/  IADD3 R22, PT, PT, R3, 0x30, RZ ;  /* 0x0000003003167810 */ /* 0x000fe20007ffe0ff */
[----:B------:R-:W1:Y:S01]  /*0200*/  LDCU.128 UR12, c[0x0][0x380] ;  /* 0x00007000ff0c77ac */ /* 0x000e620008000c00 */
[----:B------:R-:W-:Y:S02]  /*0210*/  LOP3.LUT R4, R4, 0x1ffffffc, RZ, 0xc0, !PT ;  /* 0x1ffffffc04047812 */ /* 0x000fe400078ec0ff */
[----:B------:R-:W-:Y:S01]  /*0220*/  MOV R21, RZ ;  /* 0x000000ff00157202 */ /* 0x000fe20000000f00 */
[----:B------:R-:W-:Y:S01]  /*0230*/  UMOV UR4, 0x20 ;  /* 0x0000002000047882 */ /* 0x000fe20000000000 */
[----:B------:R-:W-:-:S02]  /*0240*/  LEA R14, R2, UR7, 0x2 ;  /* 0x00000007020e7c11 */ /* 0x000fc4000f8e10ff */
[----:B------:R-:W-:Y:S02]  /*0250*/  LEA R15, R2, R17, 0x2 ;  /* 0x00000011020f7211 */ /* 0x000fe400078e10ff */
[----:B------:R-:W-:Y:S02]  /*0260*/  IADD3 R18, PT, PT, -R4, RZ, RZ ;  /* 0x000000ff04127210 */ /* 0x000fe40007ffe1ff */
[C---:B------:R-:W-:Y:S01]  /*0270*/  LEA R12, R3.reuse, R14, 0x6 ;  /* 0x0000000e030c7211 */ /* 0x040fe200078e30ff */
[-CC-:B0-----:R-:W-:Y:S02]  /*0280*/  IMAD R26, R26, R13.reuse, R2.reuse ;  /* 0x0000000d1a1a7224 */ /* 0x181fe400078e0202 */
[-CC-:B------:R-:W-:Y:S02]  /*0290*/  IMAD R24, R24, R13.reuse, R2.reuse ;  /* 0x0000000d18187224 */ /* 0x180fe400078e0202 */
[-CC-:B------:R-:W-:Y:S02]  /*02a0*/  IMAD R22, R22, R13.reuse, R2.reuse ;  /* 0x0000000d16167224 */ /* 0x180fe400078e0202 */
[----:B-1----:R-:W-:-:S07]  /*02b0*/  IMAD R20, R3, R13, R2 ;  /* 0x0000000d03147224 */ /* 0x002fce00078e0202 */
.L_x_2:
[----:B------:R-:W-:Y:S02]  /*02c0*/  IADD3 R7, P0, PT, R16, R19, RZ ;  /* 0x0000001310077210 */ /* 0x000fe40007f1e0ff */
[----:B------:R-:W-:Y:S02]  /*02d0*/  IADD3 R5, P1, PT, R20, UR6, RZ ;  /* 0x0000000614057c10 */ /* 0x000fe4000ff3e0ff */
[----:B------:R-:W-:Y:S02]  /*02e0*/  IADD3.X R10, PT, PT, RZ, RZ, RZ, P0, !PT ;  /* 0x000000ffff0a7210 */ /* 0x000fe400007fe4ff */
[----:B------:R-:W-:Y:S02]  /*02f0*/  LEA R6, P0, R7, UR12, 0x2 ;  /* 0x0000000c07067c11 */ /* 0x000fe4000f8010ff */
[----:B------:R-:W-:Y:S02]  /*0300*/  IADD3.X R8, PT, PT, RZ, RZ, RZ, P1, !PT ;  /* 0x000000ffff087210 */ /* 0x000fe40000ffe4ff */
[----:B------:R-:W-:-:S02]  /*0310*/  LEA R4, P1, R5, UR14, 0x2 ;  /* 0x0000000e05047c11 */ /* 0x000fc4000f8210ff */
[----:B------:R-:W-:Y:S02]  /*0320*/  LEA.HI.X R7, R7, UR13, R10, 0x2, P0 ;  /* 0x0000000d07077c11 */ /* 0x000fe400080f140a */
[----:B------:R-:W-:-:S03]  /*0330*/  LEA.HI.X R5, R5, UR15, R8, 0x2, P1 ;  /* 0x0000000f05057c11 */ /* 0x000fc600088f1408 */
[----:B------:R-:W2:Y:S04]  /*0340*/  LDG.E R6, desc[UR10][R6.64] ;  /* 0x0000000a06067981 */ /* 0x000ea8000c1e1900 */
[----:B------:R-:W3:Y:S04]  /*0350*/  LDG.E R25, desc[UR10][R4.64] ;  /* 0x0000000a04197981 */ /* 0x000ee8000c1e1900 */
[----:B--2---:R-:W-:Y:S04]  /*0360*/  STS [R15], R6 ;  /* 0x000000060f007388 */ /* 0x004fe80000000800 */
[----:B---3--:R-:W-:Y:S01]  /*0370*/  STS [R12], R25 ;  /* 0x000000190c007388 */ /* 0x008fe20000000800 */
[----:B------:R-:W-:Y:S06]  /*0380*/  BAR.SYNC.DEFER_BLOCKING 0x0 ;  /* 0x0000000000007b1d */ /* 0x000fec0000010000 */
[----:B------:R-:W-:Y:S04]  /*0390*/  LDS R27, [R14] ;  /* 0x000000000e1b7984 */ /* 0x000fe80000000800 */
[----:B------:R-:W0:Y:S04]  /*03a0*/  LDS.128 R8, [R17] ;  /* 0x0000000011087984 */ /* 0x000e280000000c00 */
[----:B------:R-:W1:Y:S04]  /*03b0*/  LDS R29, [R14+0x40] ;  /* 0x000040000e1d7984 */ /* 0x000e680000000800 */
[----:B------:R-:W2:Y:S04]  /*03c0*/  LDS R23, [R14+0x80] ;  /* 0x000080000e177984 */ /* 0x000ea80000000800 */
[----:B------:R-:W-:Y:S04]  /*03d0*/  LDS.128 R4, [R17+0x10] ;  /* 0x0000100011047984 */ /* 0x000fe80000000c00 */
[----:B------:R-:W-:Y:S01]  /*03e0*/  LDS R25, [R14+0x340] ;  /* 0x000340000e197984 */ /* 0x000fe20000000800 */
[----:B0-----:R-:W-:-:S03]  /*03f0*/  FFMA R28, R8, R27, R21 ;  /* 0x0000001b081c7223 */ /* 0x001fc60000000015 */
[----:B------:R-:W0:Y:S01]  /*0400*/  LDS R8, [R14+0xc0] ;  /* 0x0000c0000e087984 */ /* 0x000e220000000800 */
[----:B-1----:R-:W-:-:S03]  /*0410*/  FFMA R9, R29, R9, R28 ;  /* 0x000000091d097223 */ /* 0x002fc6000000001c */
[----:B------:R-:W1:Y:S01]  /*0420*/  LDS R27, [R14+0x100] ;  /* 0x000100000e1b7984 */ /* 0x000e620000000800 */
[----:B--2---:R-:W-:-:S03]  /*0430*/  FFMA R9, R23, R10, R9 ;  /* 0x0000000a17097223 */ /* 0x004fc60000000009 */
[----:B------:R-:W2:Y:S04]  /*0440*/  LDS R28, [R14+0x140] ;  /* 0x000140000e1c7984 */ /* 0x000ea80000000800 */
[----:B------:R-:W3:Y:S04]  /*0450*/  LDS R21, [R14+0x180] ;  /* 0x000180000e157984 */ /* 0x000ee80000000800 */
[----:B------:R-:W-:Y:S01]  /*0460*/  LDS R23, [R14+0x200] ;  /* 0x000200000e177984 */ /* 0x000fe20000000800 */
[----:B0-----:R-:W-:-:S04]  /*0470*/  FFMA R9, R8, R11, R9 ;  /* 0x0000000b08097223 */ /* 0x001fc80000000009 */
[----:B-1----:R-:W-:Y:S02]  /*0480*/  FFMA R9, R4, R27, R9 ;  /* 0x0000001b04097223 */ /* 0x002fe40000000009 */
[----:B------:R-:W0:Y:S02]  /*0490*/  LDS R4, [R14+0x1c0] ;  /* 0x0001c0000e047984 */ /* 0x000e240000000800 */
[----:B--2---:R-:W-:Y:S02]  /*04a0*/  FFMA R5, R28, R5, R9 ;  /* 0x000000051c057223 */ /* 0x004fe40000000009 */
[----:B------:R-:W1:Y:S02]  /*04b0*/  LDS.128 R8, [R17+0x20] ;  /* 0x0000200011087984 */ /* 0x000e640000000c00 */
[----:B---3--:R-:W-:Y:S02]  /*04c0*/  FFMA R5, R21, R6, R5 ;  /* 0x0000000615057223 */ /* 0x008fe40000000005 */
[----:B------:R-:W2:Y:S04]  /*04d0*/  LDS R28, [R14+0x240] ;  /* 0x000240000e1c7984 */ /* 0x000ea80000000800 */
[----:B------:R-:W3:Y:S01]  /*04e0*/  LDS R21, [R14+0x280] ;  /* 0x000280000e157984 */ /* 0x000ee20000000800 */
[----:B0-----:R-:W-:-:S04]  /*04f0*/  FFMA R5, R4, R7, R5 ;  /* 0x0000000704057223 */ /* 0x001fc80000000005 */
[----:B-1----:R-:W-:Y:S01]  /*0500*/  FFMA R5, R8, R23, R5 ;  /* 0x0000001708057223 */ /* 0x002fe20000000005 */
[----:B------:R-:W-:Y:S01]  /*0510*/  IADD3 R23, PT, PT, R19, 0x10, RZ ;  /* 0x0000001013177810 */ /* 0x000fe20007ffe0ff */
[----:B------:R-:W0:Y:S02]  /*0520*/  LDS R8, [R14+0x2c0] ;  /* 0x0002c0000e087984 */ /* 0x000e240000000800 */
[----:B--2---:R-:W-:Y:S01]  /*0530*/  FFMA R28, R28, R9, R5 ;  /* 0x000000091c1c7223 */ /* 0x004fe20000000005 */
[----:B------:R-:W-:Y:S01]  /*0540*/  IADD3 R23, P0, PT, R16, R23, RZ ;  /* 0x0000001710177210 */ /* 0x000fe20007f1e0ff */
[----:B------:R-:W-:Y:S02]  /*0550*/  LDS R9, [R14+0x300] ;  /* 0x000300000e097984 */ /* 0x000fe40000000800 */
[----:B---3--:R-:W-:Y:S01]  /*0560*/  FFMA R21, R21, R10, R28 ;  /* 0x0000000a15157223 */ /* 0x008fe2000000001c */
[----:B------:R-:W-:Y:S01]  /*0570*/  IADD3.X R10, PT, PT, RZ, RZ, RZ, P0, !PT ;  /* 0x000000ffff0a7210 */ /* 0x000fe200007fe4ff */
[----:B------:R-:W1:Y:S01]  /*0580*/  LDS.128 R4, [R17+0x30] ;  /* 0x0000300011047984 */ /* 0x000e620000000c00 */
[----:B------:R-:W-:-:S04]  /*0590*/  LEA R28, P0, R23, UR12, 0x2 ;  /* 0x0000000c171c7c11 */ /* 0x000fc8000f8010ff */
[----:B------:R-:W-:Y:S02]  /*05a0*/  LEA.HI.X R29, R23, UR13, R10, 0x2, P0 ;  /* 0x0000000d171d7c11 */ /* 0x000fe400080f140a */
[----:B------:R-:W-:Y:S01]  /*05b0*/  IADD3 R10, P0, PT, R26, UR6, RZ ;  /* 0x000000061a0a7c10 */ /* 0x000fe2000ff1e0ff */
[----:B0-----:R-:W-:Y:S02]  /*05c0*/  FFMA R11, R8, R11, R21 ;  /* 0x0000000b080b7223 */ /* 0x001fe40000000015 */
[----:B------:R-:W0:Y:S02]  /*05d0*/  LDS R21, [R14+0x380] ;  /* 0x000380000e157984 */ /* 0x000e240000000800 */
[----:B-1----:R-:W-:Y:S02]  /*05e0*/  FFMA R11, R4, R9, R11 ;  /* 0x00000009040b7223 */ /* 0x002fe4000000000b */
[----:B------:R-:W1:Y:S01]  /*05f0*/  LDS R4, [R14+0x3c0] ;  /* 0x0003c0000e047984 */ /* 0x000e620000000800 */
[----:B------:R-:W-:Y:S01]  /*0600*/  BAR.SYNC.DEFER_BLOCKING 0x0 ;  /* 0x0000000000007b1d */ /* 0x000fe20000010000 */
[----:B------:R-:W-:-:S02]  /*0610*/  IADD3.X R9, PT, PT, RZ, RZ, RZ, P0, !PT ;  /* 0x000000ffff097210 */ /* 0x000fc400007fe4ff */
[----:B------:R-:W-:-:S04]  /*0620*/  LEA R8, P0, R10, UR14, 0x2 ;  /* 0x0000000e0a087c11 */ /* 0x000fc8000f8010ff */
[----:B------:R-:W-:Y:S01]  /*0630*/  LEA.HI.X R9, R10, UR15, R9, 0x2, P0 ;  /* 0x0000000f0a097c11 */ /* 0x000fe200080f1409 */
[----:B------:R-:W2:Y:S04]  /*0640*/  LDG.E R29, desc[UR10][R28.64] ;  /* 0x0000000a1c1d7981 */ /* 0x000ea8000c1e1900 */
[----:B------:R-:W3:Y:S01]  /*0650*/  LDG.E R27, desc[UR10][R8.64] ;  /* 0x0000000a081b7981 */ /* 0x000ee2000c1e1900 */
[----:B------:R-:W-:-:S04]  /*0660*/  FFMA R5, R25, R5, R11 ;  /* 0x0000000519057223 */ /* 0x000fc8000000000b */
[----:B0-----:R-:W-:-:S04]  /*0670*/  FFMA R5, R21, R6, R5 ;  /* 0x0000000615057223 */ /* 0x001fc80000000005 */
[----:B-1----:R-:W-:Y:S01]  /*0680*/  FFMA R5, R4, R7, R5 ;  /* 0x0000000704057223 */ /* 0x002fe20000000005 */
[----:B--2---:R-:W-:Y:S04]  /*0690*/  STS [R15], R29 ;  /* 0x0000001d0f007388 */ /* 0x004fe80000000800 */
[----:B---3--:R-:W-:Y:S01]  /*06a0*/  STS [R12], R27 ;  /* 0x0000001b0c007388 */ /* 0x008fe20000000800 */
[----:B------:R-:W-:Y:S06]  /*06b0*/  BAR.SYNC.DEFER_BLOCKING 0x0 ;  /* 0x0000000000007b1d */ /* 0x000fec0000010000 */
[----:B------:R-:W-:Y:S04]  /*06c0*/  LDS R23, [R14] ;  /* 0x000000000e177984 */ /* 0x000fe80000000800 */
[----:B------:R-:W0:Y:S04]  /*06d0*/  LDS.128 R8, [R17] ;  /* 0x0000000011087984 */ /* 0x000e280000000c00 */
[----:B------:R-:W1:Y:S04]  /*06e0*/  LDS R28, [R14+0x40] ;  /* 0x000040000e1c7984 */ /* 0x000e680000000800 */
[----:B------:R-:W2:Y:S04]  /*06f0*/  LDS R21, [R14+0x80] ;  /* 0x000080000e157984 */ /* 0x000ea80000000800 */
[----:B------:R-:W-:Y:S01]  /*0700*/  LDS R25, [R14+0x340] ;  /* 0x000340000e197984 */ /* 0x000fe20000000800 */
[----:B0-----:R-:W-:-:S03]  /*0710*/  FFMA R5, R8, R23, R5 ;  /* 0x0000001708057223 */ /* 0x001fc60000000005 */
[----:B------:R-:W0:Y:S01]  /*0720*/  LDS R8, [R14+0xc0] ;  /* 0x0000c0000e087984 */ /* 0x000e220000000800 */
[----:B-1----:R-:W-:-:S03]  /*0730*/  FFMA R9, R28, R9, R5 ;  /* 0x000000091c097223 */ /* 0x002fc60000000005 */
[----:B------:R-:W-:Y:S01]  /*0740*/  LDS R23, [R14+0x100] ;  /* 0x000100000e177984 */ /* 0x000fe20000000800 */
[----:B--2---:R-:W-:-:S03]  /*0750*/  FFMA R9, R21, R10, R9 ;  /* 0x0000000a15097223 */ /* 0x004fc60000000009 */
[----:B------:R-:W1:Y:S04]  /*0760*/  LDS.128 R4, [R17+0x10] ;  /* 0x0000100011047984 */ /* 0x000e680000000c00 */
[----:B------:R-:W2:Y:S04]  /*0770*/  LDS R28, [R14+0x140] ;  /* 0x000140000e1c7984 */ /* 0x000ea80000000800 */
[----:B------:R-:W3:Y:S01]  /*0780*/  LDS R21, [R14+0x180] ;  /* 0x000180000e157984 */ /* 0x000ee20000000800 */
[----:B0-----:R-:W-:-:S04]  /*0790*/  FFMA R9, R8, R11, R9 ;  /* 0x0000000b08097223 */ /* 0x001fc80000000009 */
[----:B-1----:R-:W-:Y:S02]  /*07a0*/  FFMA R9, R4, R23, R9 ;  /* 0x0000001704097223 */ /* 0x002fe40000000009 */
[----:B------:R-:W0:Y:S02]  /*07b0*/  LDS R4, [R14+0x1c0] ;  /* 0x0001c0000e047984 */ /* 0x000e240000000800 */
[----:B--2---:R-:W-:Y:S02]  /*07c0*/  FFMA R5, R28, R5, R9 ;  /* 0x000000051c057223 */ /* 0x004fe40000000009 */
[----:B------:R-:W-:Y:S02]  /*07d0*/  LDS R23, [R14+0x200] ;  /* 0x000200000e177984 */ /* 0x000fe40000000800 */
[----:B---3--:R-:W-:Y:S02]  /*07e0*/  FFMA R5, R21, R6, R5 ;  /* 0x0000000615057223 */ /* 0x008fe40000000005 */
[----:B------:R-:W1:Y:S04]  /*07f0*/  LDS.128 R8, [R17+0x20] ;  /* 0x0000200011087984 */ /* 0x000e680000000c00 */
        /* <DEDUP_REMOVED lines=76> */
[----:B------:R-:W-:Y:S01]  /*0cc0*/  FFMA R5, R25, R5, R11 ;  /* 0x0000000519057223 */ /* 0x000fe2000000000b */
[----:B------:R-:W-:Y:S01]  /*0cd0*/  IADD3 R18, PT, PT, R18, 0x4, RZ ;  /* 0x0000000412127810 */ /* 0x000fe20007ffe0ff */
[----:B------:R-:W-:Y:S01]  /*0ce0*/  UIADD3 UR4, UPT, UPT, UR4, 0x40, URZ ;  /* 0x0000004004047890 */ /* 0x000fe2000fffe0ff */
[----:B------:R-:W-:Y:S01]  /*0cf0*/  LEA R20, R13, R20, 0x6 ;  /* 0x000000140d147211 */ /* 0x000fe200078e30ff */
[----:B0-----:R-:W-:Y:S01]  /*0d00*/  FFMA R5, R21, R6, R5 ;  /* 0x0000000615057223 */ /* 0x001fe20000000005 */
[----:B------:R-:W-:-:S02]  /*0d10*/  ISETP.NE.AND P0, PT, R18, RZ, PT ;  /* 0x000000ff1200720c */ /* 0x000fc40003f05270 */
[C---:B------:R-:W-:Y:S01]  /*0d20*/  LEA R26, R13.reuse, R26, 0x6 ;  /* 0x0000001a0d1a7211 */ /* 0x040fe200078e30ff */
[----:B-1----:R-:W-:Y:S01]  /*0d30*/  FFMA R5, R4, R7, R5 ;  /* 0x0000000704057223 */ /* 0x002fe20000000005 */
[----:B------:R-:W-:Y:S02]  /*0d40*/  LEA R24, R13, R24, 0x6 ;  /* 0x000000180d187211 */ /* 0x000fe400078e30ff */
[----:B------:R-:W-:Y:S02]  /*0d50*/  IADD3 R19, PT, PT, R19, 0x40, RZ ;  /* 0x0000004013137810 */ /* 0x000fe40007ffe0ff */
[----:B------:R-:W-:Y:S01]  /*0d60*/  LEA R22, R13, R22, 0x6 ;  /* 0x000000160d167211 */ /* 0x000fe200078e30ff */
[----:B--2---:R-:W-:Y:S04]  /*0d70*/  STS [R15], R29 ;  /* 0x0000001d0f007388 */ /* 0x004fe80000000800 */
[----:B---3--:R-:W-:Y:S01]  /*0d80*/  STS [R12], R27 ;  /* 0x0000001b0c007388 */ /* 0x008fe20000000800 */
[----:B------:R-:W-:Y:S06]  /*0d90*/  BAR.SYNC.DEFER_BLOCKING 0x0 ;  /* 0x0000000000007b1d */ /* 0x000fec0000010000 */
[----:B------:R-:W-:Y:S04]  /*0da0*/  LDS R23, [R14] ;  /* 0x000000000e177984 */ /* 0x000fe80000000800 */
[----:B------:R-:W0:Y:S04]  /*0db0*/  LDS.128 R8, [R17] ;  /* 0x0000000011087984 */ /* 0x000e280000000c00 */
[----:B------:R-:W1:Y:S04]  /*0dc0*/  LDS R28, [R14+0x40] ;  /* 0x000040000e1c7984 */ /* 0x000e680000000800 */
[----:B------:R-:W2:Y:S01]  /*0dd0*/  LDS R21, [R14+0x80] ;  /* 0x000080000e157984 */ /* 0x000ea20000000800 */
        /* <DEDUP_REMOVED lines=25> */
[----:B------:R-:W3:Y:S04]  /*0f70*/  LDS R28, [R14+0x380] ;  /* 0x000380000e1c7984 */ /* 0x000ee80000000800 */
[----:B------:R-:W4:Y:S01]  /*0f80*/  LDS R10, [R14+0x3c0] ;  /* 0x0003c0000e0a7984 */ /* 0x000f220000000800 */
[----:B0-----:R-:W-:-:S04]  /*0f90*/  FFMA R11, R8, R11, R21 ;  /* 0x0000000b080b7223 */ /* 0x001fc80000000015 */
[----:B-1----:R-:W-:-:S04]  /*0fa0*/  FFMA R4, R4, R9, R11 ;  /* 0x0000000904047223 */ /* 0x002fc8000000000b */
[----:B--2---:R-:W-:-:S04]  /*0fb0*/  FFMA R5, R23, R5, R4 ;  /* 0x0000000517057223 */ /* 0x004fc80000000004 */
[----:B---3--:R-:W-:-:S04]  /*0fc0*/  FFMA R5, R28, R6, R5 ;  /* 0x000000061c057223 */ /* 0x008fc80000000005 */
[----:B----4-:R-:W-:Y:S01]  /*0fd0*/  FFMA R21, R10, R7, R5 ;  /* 0x000000070a157223 */ /* 0x010fe20000000005 */
[----:B------:R-:W-:Y:S06]  /*0fe0*/  BAR.SYNC.DEFER_BLOCKING 0x0 ;  /* 0x0000000000007b1d */ /* 0x000fec0000010000 */
[----:B------:R-:W-:Y:S05]  /*0ff0*/  @P0 BRA `(.L_x_2) ;  /* 0xfffffff000b00947 */ /* 0x000fea000383ffff */
[----:B------:R-:W-:-:S12]  /*1000*/  UIADD3 UR4, UPT, UPT, UR4, -0x20, URZ ;  /* 0xffffffe004047890 */ /* 0x000fd8000fffe0ff */
.L_x_1:
[----:B------:R-:W-:-:S04]  /*1010*/  IADD3 R5, PT, PT, R0, -0x1, RZ ;  /* 0xffffffff00057810 */ /* 0x000fc80007ffe0ff */
[----:B------:R-:W-:-:S04]  /*1020*/  LEA.HI R4, R5, 0x1, RZ, 0x1c ;  /* 0x0000000105047811 */ /* 0x000fc800078fe0ff */
[----:B------:R-:W-:-:S13]  /*1030*/  LOP3.LUT P0, R4, R4, 0x3, RZ, 0xc0, !PT ;  /* 0x0000000304047812 */ /* 0x000fda000780c0ff */
[----:B------:R-:W-:Y:S05]  /*1040*/  @!P0 BRA `(.L_x_0) ;  /* 0x0000000800d88947 */ /* 0x000fea0003800000 */
[----:B------:R-:W-:Y:S01]  /*1050*/  ISETP.NE.AND P1, PT, R4, 0x1, PT ;  /* 0x000000010400780c */ /* 0x000fe20003f25270 */
[----:B------:R-:W-:Y:S01]  /*1060*/  UMOV UR9, 0x400 ;  /* 0x0000040000097882 */ /* 0x000fe20000000000 */
[----:B------:R-:W-:Y:S01]  /*1070*/  LOP3.LUT P0, RZ, R5, 0x10, RZ, 0xc0, !PT ;  /* 0x0000001005ff7812 */ /* 0x000fe2000780c0ff */
[----:B------:R-:W-:-:S10]  /*1080*/  IMAD R16, R3, R0, R2 ;  /* 0x0000000003107224 */ /* 0x000fd400078e0202 */
[----:B------:R-:W-:Y:S05]  /*1090*/  @!P1 BRA `(.L_x_3) ;  /* 0x0000000400cc9947 */ /* 0x000fea0003800000 */
[----:B------:R-:W0:Y:S01]  /*10a0*/  LDCU UR16, c[0x0][0x39c] ;  /* 0x00007380ff1077ac */ /* 0x000e220008000800 */
[----:B------:R-:W-:Y:S01]  /*10b0*/  IADD3 R23, PT, PT, R3, UR4, RZ ;  /* 0x0000000403177c10 */ /* 0x000fe2000fffe0ff */
[----:B------:R-:W-:Y:S01]  /*10c0*/  IMAD R12, R0, UR5, RZ ;  /* 0x00000005000c7c24 */ /* 0x000fe2000f8e02ff */
[----:B------:R-:W-:Y:S01]  /*10d0*/  IADD3 R15, PT, PT, R16, UR4, RZ ;  /* 0x00000004100f7c10 */ /* 0x000fe2000fffe0ff */
[----:B------:R-:W1:Y:S03]  /*10e0*/  LDCU.128 UR12, c[0x0][0x380] ;  /* 0x00007000ff0c77ac */ /* 0x000e660008000c00 */
[----:B------:R-:W-:-:S04]  /*10f0*/  IADD3 R7, P2, PT, R12, R15, RZ ;  /* 0x0000000f0c077210 */ /* 0x000fc80007f5e0ff */
[----:B------:R-:W-:Y:S01]  /*1100*/  IADD3.X R10, PT, PT, RZ, RZ, RZ, P2, !PT ;  /* 0x000000ffff0a7210 */ /* 0x000fe200017fe4ff */
[----:B0-----:R-:W-:Y:S01]  /*1110*/  IMAD R4, R23, UR16, R2 ;  /* 0x0000001017047c24 */ /* 0x001fe2000f8e0202 */
[----:B-1----:R-:W-:-:S04]  /*1120*/  LEA R6, P2, R7, UR12, 0x2 ;  /* 0x0000000c07067c11 */ /* 0x002fc8000f8410ff */
[----:B------:R-:W-:Y:S02]  /*1130*/  IADD3 R5, P1, PT, R4, UR6, RZ ;  /* 0x0000000604057c10 */ /* 0x000fe4000ff3e0ff */
[----:B------:R-:W-:Y:S02]  /*1140*/  LEA.HI.X R7, R7, UR13, R10, 0x2, P2 ;  /* 0x0000000d07077c11 */ /* 0x000fe400090f140a */
[----:B------:R-:W-:Y:S02]  /*1150*/  IADD3.X R8, PT, PT, RZ, RZ, RZ, P1, !PT ;  /* 0x000000ffff087210 */ /* 0x000fe40000ffe4ff */
[C---:B------:R-:W-:Y:S01]  /*1160*/  LEA R4, P1, R5.reuse, UR14, 0x2 ;  /* 0x0000000e05047c11 */ /* 0x040fe2000f8210ff */
[----:B------:R-:W2:Y:S03]  /*1170*/  LDG.E R14, desc[UR10][R6.64] ;  /* 0x0000000a060e7981 */ /* 0x000ea6000c1e1900 */
[----:B------:R-:W-:-:S05]  /*1180*/  LEA.HI.X R5, R5, UR15, R8, 0x2, P1 ;  /* 0x0000000f05057c11 */ /* 0x000fca00088f1408 */
[----:B------:R-:W3:Y:S01]  /*1190*/  LDG.E R25, desc[UR10][R4.64] ;  /* 0x0000000a04197981 */ /* 0x000ee2000c1e1900 */
[----:B------:R-:W-:-:S04]  /*11a0*/  UIADD3 UR7, UPT, UPT, UR9, 0x400, URZ ;  /* 0x0000040009077890 */ /* 0x000fc8000fffe0ff */
[----:B------:R-:W-:Y:S01]  /*11b0*/  ULEA UR7, UR8, UR7, 0x18 ;  /* 0x0000000708077291 */ /* 0x000fe2000f8ec0ff */
[----:B------:R-:W-:-:S05]  /*11c0*/  LEA R19, R2, R17, 0x2 ;  /* 0x0000001102137211 */ /* 0x000fca00078e10ff */
[----:B------:R-:W-:-:S04]  /*11d0*/  LEA R18, R2, UR7, 0x2 ;  /* 0x0000000702127c11 */ /* 0x000fc8000f8e10ff */
[----:B------:R-:W-:Y:S02]  /*11e0*/  LEA R20, R3, R18, 0x6 ;  /* 0x0000001203147211 */ /* 0x000fe400078e30ff */
[----:B------:R-:W-:-:S04]  /*11f0*/  IADD3 R15, PT, PT, R15, 0x10, RZ ;  /* 0x000000100f0f7810 */ /* 0x000fc80007ffe0ff */
[----:B------:R-:W-:-:S04]  /*1200*/  IADD3 R15, P1, PT, R12, R15, RZ ;  /* 0x0000000f0c0f7210 */ /* 0x000fc80007f3e0ff */
[----:B------:R-:W-:Y:S02]  /*1210*/  IADD3.X R12, PT, PT, RZ, RZ, RZ, P1, !PT ;  /* 0x000000ffff0c7210 */ /* 0x000fe40000ffe4ff */
[----:B------:R-:W-:-:S05]  /*1220*/  IADD3 R23, PT, PT, R23, 0x10, RZ ;  /* 0x0000001017177810 */ /* 0x000fca0007ffe0ff */
[----:B------:R-:W-:-:S05]  /*1230*/  IMAD R23, R23, UR16, R2 ;  /* 0x0000001017177c24 */ /* 0x000fca000f8e0202 */
[----:B------:R-:W-:Y:S01]  /*1240*/  IADD3 R23, P1, PT, R23, UR6, RZ ;  /* 0x0000000617177c10 */ /* 0x000fe2000ff3e0ff */
[----:B--2---:R-:W-:Y:S04]  /*1250*/  STS [R19], R14 ;  /* 0x0000000e13007388 */ /* 0x004fe80000000800 */
[----:B---3--:R-:W-:Y:S01]  /*1260*/  STS [R20], R25 ;  /* 0x0000001914007388 */ /* 0x008fe20000000800 */
[----:B------:R-:W-:Y:S06]  /*1270*/  BAR.SYNC.DEFER_BLOCKING 0x0 ;  /* 0x0000000000007b1d */ /* 0x000fec0000010000 */
[----:B------:R-:W-:Y:S04]  /*1280*/  LDS R24, [R18] ;  /* 0x0000000012187984 */ /* 0x000fe80000000800 */
[----:B------:R-:W0:Y:S04]  /*1290*/  LDS.128 R8, [R17] ;  /* 0x0000000011087984 */ /* 0x000e280000000c00 */
[----:B------:R-:W1:Y:S04]  /*12a0*/  LDS R27, [R18+0x40] ;  /* 0x00004000121b7984 */ /* 0x000e680000000800 */
[----:B------:R-:W2:Y:S04]  /*12b0*/  LDS R26, [R18+0x80] ;  /* 0x00008000121a7984 */ /* 0x000ea80000000800 */
[----:B------:R-:W3:Y:S04]  /*12c0*/  LDS R22, [R18+0xc0] ;  /* 0x0000c00012167984 */ /* 0x000ee80000000800 */
[----:B------:R-:W-:Y:S04]  /*12d0*/  LDS R13, [R18+0x100] ;  /* 0x00010000120d7984 */ /* 0x000fe80000000800 */
[----:B------:R-:W4:Y:S04]  /*12e0*/  LDS.128 R4, [R17+0x10] ;  /* 0x0000100011047984 */ /* 0x000f280000000c00 */
[----:B------:R-:W5:Y:S04]  /*12f0*/  LDS R14, [R18+0x140] ;  /* 0x00014000120e7984 */ /* 0x000f680000000800 */
[----:B------:R-:W-:Y:S01]  /*1300*/  LDS R25, [R18+0x200] ;  /* 0x0002000012197984 */ /* 0x000fe20000000800 */
[----:B0-----:R-:W-:-:S03]  /*1310*/  FFMA R8, R8, R24, R21 ;  /* 0x0000001808087223 */ /* 0x001fc60000000015 */
[----:B------:R-:W0:Y:S01]  /*1320*/  LDS R21, [R18+0x180] ;  /* 0x0001800012157984 */ /* 0x000e220000000800 */
[----:B-1----:R-:W-:-:S03]  /*1330*/  FFMA R9, R27, R9, R8 ;  /* 0x000000091b097223 */ /* 0x002fc60000000008 */
[----:B------:R-:W1:Y:S01]  /*1340*/  LDS R24, [R18+0x1c0] ;  /* 0x0001c00012187984 */ /* 0x000e620000000800 */
[----:B--2---:R-:W-:-:S04]  /*1350*/  FFMA R9, R26, R10, R9 ;  /* 0x0000000a1a097223 */ /* 0x004fc80000000009 */
[----:B---3--:R-:W-:Y:S02]  /*1360*/  FFMA R27, R22, R11, R9 ;  /* 0x0000000b161b7223 */ /* 0x008fe40000000009 */
[----:B------:R-:W2:Y:S04]  /*1370*/  LDS.128 R8, [R17+0x20] ;  /* 0x0000200011087984 */ /* 0x000ea80000000c00 */
[----:B------:R-:W-:Y:S01]  /*1380*/  LDS R22, [R18+0x3c0] ;  /* 0x0003c00012167984 */ /* 0x000fe20000000800 */
[----:B----4-:R-:W-:Y:S01]  /*1390*/  FFMA R13, R4, R13, R27 ;  /* 0x0000000d040d7223 */ /* 0x010fe2000000001b */
[C---:B------:R-:W-:Y:S02]  /*13a0*/  LEA R4, P2, R15.reuse, UR12, 0x2 ;  /* 0x0000000c0f047c11 */ /* 0x040fe4000f8410ff */
[----:B------:R-:W-:Y:S01]  /*13b0*/  LDS R27, [R18+0x300] ;  /* 0x00030000121b7984 */ /* 0x000fe20000000800 */
[----:B-----5:R-:W-:Y:S01]  /*13c0*/  FFMA R14, R14, R5, R13 ;  /* 0x000000050e0e7223 */ /* 0x020fe2000000000d */
[----:B------:R-:W-:-:S03]  /*13d0*/  LEA.HI.X R5, R15, UR13, R12, 0x2, P2 ;  /* 0x0000000d0f057c11 */ /* 0x000fc600090f140c */
[----:B0-----:R-:W-:Y:S02]  /*13e0*/  FFMA R21, R21, R6, R14 ;  /* 0x0000000615157223 */ /* 0x001fe4000000000e */
[----:B------:R-:W0:Y:S02]  /*13f0*/  LDS R6, [R18+0x240] ;  /* 0x0002400012067984 */ /* 0x000e240000000800 */
[----:B-1----:R-:W-:Y:S02]  /*1400*/  FFMA R7, R24, R7, R21 ;  /* 0x0000000718077223 */ /* 0x002fe40000000015 */
[----:B------:R-:W-:Y:S04]  /*1410*/  LDS R24, [R18+0x2c0] ;  /* 0x0002c00012187984 */ /* 0x000fe80000000800 */
[----:B------:R-:W-:Y:S01]  /*1420*/  LDS R21, [R18+0x380] ;  /* 0x0003800012157984 */ /* 0x000fe20000000800 */
[----:B--2---:R-:W-:-:S03]  /*1430*/  FFMA R7, R8, R25, R7 ;  /* 0x0000001908077223 */ /* 0x004fc60000000007 */
[----:B------:R-:W1:Y:S04]  /*1440*/  LDS R25, [R18+0x280] ;  /* 0x0002800012197984 */ /* 0x000e680000000800 */
[----:B------:R-:W-:Y:S04]  /*1450*/  LDS R8, [R18+0x340] ;  /* 0x0003400012087984 */ /* 0x000fe80000000800 */
[----:B------:R-:W2:Y:S01]  /*1460*/  LDS.128 R12, [R17+0x30] ;  /* 0x00003000110c7984 */ /* 0x000ea20000000c00 */
[----:B------:R-:W-:Y:S01]  /*1470*/  BAR.SYNC.DEFER_BLOCKING 0x0 ;  /* 0x0000000000007b1d */ /* 0x000fe20000010000 */
[----:B------:R-:W-:-:S02]  /*1480*/  LEA R28, P2, R23, UR14, 0x2 ;  /* 0x0000000e171c7c11 */ /* 0x000fc4000f8410ff */
[----:B------:R-:W-:-:S04]  /*1490*/  IADD3.X R26, PT, PT, RZ, RZ, RZ, P1, !PT ;  /* 0x000000ffff1a7210 */ /* 0x000fc80000ffe4ff */
[----:B------:R-:W-:Y:S01]  /*14a0*/  LEA.HI.X R29, R23, UR15, R26, 0x2, P2 ;  /* 0x0000000f171d7c11 */ /* 0x000fe200090f141a */
[----:B------:R-:W3:Y:S05]  /*14b0*/  LDG.E R4, desc[UR10][R4.64] ;  /* 0x0000000a04047981 */ /* 0x000eea000c1e1900 */
[----:B------:R-:W4:Y:S01]  /*14c0*/  LDG.E R29, desc[UR10][R28.64] ;  /* 0x0000000a1c1d7981 */ /* 0x000f22000c1e1900 */
[----:B0-----:R-:W-:-:S04]  /*14d0*/  FFMA R26, R6, R9, R7 ;  /* 0x00000009061a7223 */ /* 0x001fc80000000007 */
[----:B-1----:R-:W-:-:S04]  /*14e0*/  FFMA R25, R25, R10, R26 ;  /* 0x0000000a19197223 */ /* 0x002fc8000000001a */
[----:B------:R-:W-:-:S04]  /*14f0*/  FFMA R11, R24, R11, R25 ;  /* 0x0000000b180b7223 */ /* 0x000fc80000000019 */
[----:B--2---:R-:W-:-:S04]  /*1500*/  FFMA R11, R12, R27, R11 ;  /* 0x0000001b0c0b7223 */ /* 0x004fc8000000000b */
[----:B------:R-:W-:-:S04]  /*1510*/  FFMA R12, R8, R13, R11 ;  /* 0x0000000d080c7223 */ /* 0x000fc8000000000b */
[----:B------:R-:W-:-:S04]  /*1520*/  FFMA R21, R21, R14, R12 ;  /* 0x0000000e15157223 */ /* 0x000fc8000000000c */
[----:B------:R-:W-:Y:S01]  /*1530*/  FFMA R15, R22, R15, R21 ;  /* 0x0000000f160f7223 */ /* 0x000fe20000000015 */
[----:B------:R-:W-:Y:S01]  /*1540*/  UIADD3 UR4, UPT, UPT, UR4, 0x20, URZ ;  /* 0x0000002004047890 */ /* 0x000fe2000fffe0ff */
[----:B---3--:R-:W-:Y:S04]  /*1550*/  STS [R19], R4 ;  /* 0x0000000413007388 */ /* 0x008fe80000000800 */
[----:B----4-:R-:W-:Y:S01]  /*1560*/  STS [R20], R29 ;  /* 0x0000001d14007388 */ /* 0x010fe20000000800 */
        /* <DEDUP_REMOVED lines=9> */
[----:B------:R-:W5:Y:S04]  /*1600*/  LDS R21, [R18+0x180] ;  /* 0x0001800012157984 */ /* 0x000f680000000800 */
[----:B------:R-:W5:Y:S01]  /*1610*/  LDS R22, [R18+0x1c0] ;  /* 0x0001c00012167984 */ /* 0x000f620000000800 */
[----:B0-----:R-:W-:-:S03]  /*1620*/  FFMA R15, R4, R23, R15 ;  /* 0x00000017040f7223 */ /* 0x001fc6000000000f */
[----:B------:R-:W-:Y:S01]  /*1630*/  LDS R23, [R18+0x200] ;  /* 0x0002000012177984 */ /* 0x000fe20000000800 */
[----:B-1----:R-:W-:-:S03]  /*1640*/  FFMA R26, R26, R5, R15 ;  /* 0x000000051a1a7223 */ /* 0x002fc6000000000f */
[----:B------:R-:W0:Y:S01]  /*1650*/  LDS.128 R12, [R17+0x20] ;  /* 0x00002000110c7984 */ /* 0x000e220000000c00 */
[----:B--2---:R-:W-:-:S03]  /*1660*/  FFMA R19, R19, R6, R26 ;  /* 0x0000000613137223 */ /* 0x004fc6000000001a */
[----:B------:R-:W1:Y:S01]  /*1670*/  LDS R26, [R18+0x240] ;  /* 0x00024000121a7984 */ /* 0x000e620000000800 */
[----:B---3--:R-:W-:-:S03]  /*1680*/  FFMA R7, R24, R7, R19 ;  /* 0x0000000718077223 */ /* 0x008fc60000000013 */
[----:B------:R-:W2:Y:S04]  /*1690*/  LDS R19, [R18+0x280] ;  /* 0x0002800012137984 */ /* 0x000ea80000000800 */
[----:B------:R-:W-:Y:S01]  /*16a0*/  LDS R24, [R18+0x3c0] ;  /* 0x0003c00012187984 */ /* 0x000fe20000000800 */
[----:B----4-:R-:W-:-:S03]  /*16b0*/  FFMA R7, R8, R25, R7 ;  /* 0x0000001908077223 */ /* 0x010fc60000000007 */
[----:B------:R-:W3:Y:S01]  /*16c0*/  LDS R8, [R18+0x2c0] ;  /* 0x0002c00012087984 */ /* 0x000ee20000000800 */
[----:B-----5:R-:W-:-:S03]  /*16d0*/  FFMA R28, R20, R9, R7 ;  /* 0x00000009141c7223 */ /* 0x020fc60000000007 */
[----:B------:R-:W-:Y:S04]  /*16e0*/  LDS R25, [R18+0x300] ;  /* 0x0003000012197984 */ /* 0x000fe80000000800 */
[----:B------:R-:W4:Y:S04]  /*16f0*/  LDS.128 R4, [R17+0x30] ;  /* 0x0000300011047984 */ /* 0x000f280000000c00 */
[----:B------:R-:W5:Y:S04]  /*1700*/  LDS R20, [R18+0x340] ;  /* 0x0003400012147984 */ /* 0x000f680000000800 */
[----:B------:R-:W5:Y:S01]  /*1710*/  LDS R9, [R18+0x380] ;  /* 0x0003800012097984 */ /* 0x000f620000000800 */
[----:B------:R-:W-:-:S04]  /*1720*/  FFMA R21, R21, R10, R28 ;  /* 0x0000000a15157223 */ /* 0x000fc8000000001c */
[----:B------:R-:W-:-:S04]  /*1730*/  FFMA R11, R22, R11, R21 ;  /* 0x0000000b160b7223 */ /* 0x000fc80000000015 */
[----:B0-----:R-:W-:-:S04]  /*1740*/  FFMA R11, R12, R23, R11 ;  /* 0x000000170c0b7223 */ /* 0x001fc8000000000b */
[----:B-1----:R-:W-:-:S04]  /*1750*/  FFMA R26, R26, R13, R11 ;  /* 0x0000000d1a1a7223 */ /* 0x002fc8000000000b */
[----:B--2---:R-:W-:-:S04]  /*1760*/  FFMA R19, R19, R14, R26 ;  /* 0x0000000e13137223 */ /* 0x004fc8000000001a */
[----:B---3--:R-:W-:-:S04]  /*1770*/  FFMA R15, R8, R15, R19 ;  /* 0x0000000f080f7223 */ /* 0x008fc80000000013 */
[----:B----4-:R-:W-:-:S04]  /*1780*/  FFMA R15, R4, R25, R15 ;  /* 0x00000019040f7223 */ /* 0x010fc8000000000f */
[----:B-----5:R-:W-:-:S04]  /*1790*/  FFMA R20, R20, R5, R15 ;  /* 0x0000000514147223 */ /* 0x020fc8000000000f */
[----:B------:R-:W-:-:S04]  /*17a0*/  FFMA R9, R9, R6, R20 ;  /* 0x0000000609097223 */ /* 0x000fc80000000014 */
[----:B------:R-:W-:Y:S01]  /*17b0*/  FFMA R21, R24, R7, R9 ;  /* 0x0000000718157223 */ /* 0x000fe20000000009 */
[----:B------:R-:W-:Y:S06]  /*17c0*/  BAR.SYNC.DEFER_BLOCKING 0x0 ;  /* 0x0000000000007b1d */ /* 0x000fec0000010000 */
.L_x_3:
[----:B------:R-:W-:Y:S05]  /*17d0*/  @P0 BRA `(.L_x_0) ;  /* 0x0000000000f40947 */ /* 0x000fea0003800000 */
[----:B------:R-:W0:Y:S01]  /*17e0*/  LDCU UR7, c[0x0][0x39c] ;  /* 0x00007380ff0777ac */ /* 0x000e220008000800 */
[----:B------:R-:W-:Y:S01]  /*17f0*/  IADD3 R5, PT, PT, R3, UR4, RZ ;  /* 0x0000000403057c10 */ /* 0x000fe2000fffe0ff */
[----:B------:R-:W-:Y:S01]  /*1800*/  IMAD R7, R0, UR5, RZ ;  /* 0x0000000500077c24 */ /* 0x000fe2000f8e02ff */
[----:B------:R-:W-:Y:S01]  /*1810*/  IADD3 R16, PT, PT, R16, UR4, RZ ;  /* 0x0000000410107c10 */ /* 0x000fe2000fffe0ff */
[----:B------:R-:W1:Y:S03]  /*1820*/  LDCU.128 UR12, c[0x0][0x380] ;  /* 0x00007000ff0c77ac */ /* 0x000e660008000c00 */
[----:B------:R-:W-:Y:S01]  /*1830*/  IADD3 R16, P2, PT, R7, R16, RZ ;  /* 0x0000001007107210 */ /* 0x000fe20007f5e0ff */
[----:B0-----:R-:W-:-:S03]  /*1840*/  IMAD R5, R5, UR7, R2 ;  /* 0x0000000705057c24 */ /* 0x001fc6000f8e0202 */
[----:B-1----:R-:W-:Y:S02]  /*1850*/  LEA R4, P0, R16, UR12, 0x2 ;  /* 0x0000000c10047c11 */ /* 0x002fe4000f8010ff */
[----:B------:R-:W-:Y:S02]  /*1860*/  IADD3 R0, P1, PT, R5, UR6, RZ ;  /* 0x0000000605007c10 */ /* 0x000fe4000ff3e0ff */
[----:B------:R-:W-:Y:S02]  /*1870*/  IADD3.X R5, PT, PT, RZ, RZ, RZ, P2, !PT ;  /* 0x000000ffff057210 */ /* 0x000fe400017fe4ff */
[----:B------:R-:W-:Y:S02]  /*1880*/  LEA R8, P2, R0, UR14, 0x2 ;  /* 0x0000000e00087c11 */ /* 0x000fe4000f8410ff */
[----:B------:R-:W-:Y:S02]  /*1890*/  IADD3.X R7, PT, PT, RZ, RZ, RZ, P1, !PT ;  /* 0x000000ffff077210 */ /* 0x000fe40000ffe4ff */
[----:B------:R-:W-:-:S02]  /*18a0*/  LEA.HI.X R5, R16, UR13, R5, 0x2, P0 ;  /* 0x0000000d10057c11 */ /* 0x000fc400080f1405 */
[----:B------:R-:W-:-:S03]  /*18b0*/  LEA.HI.X R9, R0, UR15, R7, 0x2, P2 ;  /* 0x0000000f00097c11 */ /* 0x000fc600090f1407 */
[----:B------:R-:W2:Y:S04]  /*18c0*/  LDG.E R12, desc[UR10][R4.64] ;  /* 0x0000000a040c7981 */ /* 0x000ea8000c1e1900 */
[----:B------:R-:W3:Y:S01]  /*18d0*/  LDG.E R13, desc[UR10][R8.64] ;  /* 0x0000000a080d7981 */ /* 0x000ee2000c1e1900 */
[----:B------:R-:W-:Y:S01]  /*18e0*/  UIADD3 UR4, UPT, UPT, UR9, 0x400, URZ ;  /* 0x0000040009047890 */ /* 0x000fe2000fffe0ff */
[----:B------:R-:W-:-:S03]  /*18f0*/  LEA R15, R2, R17, 0x2 ;  /* 0x00000011020f7211 */ /* 0x000fc600078e10ff */
[----:B------:R-:W-:-:S06]  /*1900*/  ULEA UR4, UR8, UR4, 0x18 ;  /* 0x0000000408047291 */ /* 0x000fcc000f8ec0ff */
[----:B------:R-:W-:-:S04]  /*1910*/  LEA R0, R2, UR4, 0x2 ;  /* 0x0000000402007c11 */ /* 0x000fc8000f8e10ff */
[----:B------:R-:W-:Y:S01]  /*1920*/  LEA R18, R3, R0, 0x6 ;  /* 0x0000000003127211 */ /* 0x000fe200078e30ff */
        /* <DEDUP_REMOVED lines=12> */
[----:B------:R-:W5:Y:S04]  /*19f0*/  LDS R18, [R0+0x1c0] ;  /* 0x0001c00000127984 */ /* 0x000f680000000800 */
[----:B------:R-:W-:Y:S01]  /*1a00*/  LDS R20, [R0+0x240] ;  /* 0x0002400000147984 */ /* 0x000fe20000000800 */
[----:B0-----:R-:W-:-:S03]  /*1a10*/  FFMA R4, R4, R14, R21 ;  /* 0x0000000e04047223 */ /* 0x001fc60000000015 */
[----:B------:R-:W-:Y:S01]  /*1a20*/  LDS R22, [R0+0x2c0] ;  /* 0x0002c00000167984 */ /* 0x000fe20000000800 */
[----:B-1----:R-:W-:-:S03]  /*1a30*/  FFMA R4, R25, R5, R4 ;  /* 0x0000000519047223 */ /* 0x002fc60000000004 */
[----:B------:R-:W-:Y:S01]  /*1a40*/  LDS R21, [R0+0x200] ;  /* 0x0002000000157984 */ /* 0x000fe20000000800 */
[----:B--2---:R-:W-:-:S03]  /*1a50*/  FFMA R27, R27, R6, R4 ;  /* 0x000000061b1b7223 */ /* 0x004fc60000000004 */
[----:B------:R-:W0:Y:S01]  /*1a60*/  LDS.128 R12, [R17+0x20] ;  /* 0x00002000110c7984 */ /* 0x000e220000000c00 */
[----:B---3--:R-:W-:-:S03]  /*1a70*/  FFMA R29, R24, R7, R27 ;  /* 0x00000007181d7223 */ /* 0x008fc6000000001b */
[----:B------:R-:W1:Y:S04]  /*1a80*/  LDS R25, [R0+0x280] ;  /* 0x0002800000197984 */ /* 0x000e680000000800 */
[----:B------:R-:W-:Y:S01]  /*1a90*/  LDS R27, [R0+0x300] ;  /* 0x00030000001b7984 */ /* 0x000fe20000000800 */
[----:B----4-:R-:W-:-:S03]  /*1aa0*/  FFMA R29, R8, R19, R29 ;  /* 0x00000013081d7223 */ /* 0x010fc6000000001d */
[----:B------:R-:W2:Y:S01]  /*1ab0*/  LDS.128 R4, [R17+0x30] ;  /* 0x0000300011047984 */ /* 0x000ea20000000c00 */
[----:B-----5:R-:W-:-:S03]  /*1ac0*/  FFMA R16, R16, R9, R29 ;  /* 0x0000000910107223 */ /* 0x020fc6000000001d */
[----:B------:R-:W3:Y:S01]  /*1ad0*/  LDS R24, [R0+0x340] ;  /* 0x0003400000187984 */ /* 0x000ee20000000800 */
[----:B------:R-:W-:-:S03]  /*1ae0*/  FFMA R23, R23, R10, R16 ;  /* 0x0000000a17177223 */ /* 0x000fc60000000010 */
[----:B------:R-:W4:Y:S01]  /*1af0*/  LDS R19, [R0+0x380] ;  /* 0x0003800000137984 */ /* 0x000f220000000800 */
[----:B------:R-:W-:-:S03]  /*1b00*/  FFMA R11, R18, R11, R23 ;  /* 0x0000000b120b7223 */ /* 0x000fc60000000017 */
[----:B------:R-:W5:Y:S01]  /*1b10*/  LDS R8, [R0+0x3c0] ;  /* 0x0003c00000087984 */ /* 0x000f620000000800 */
[----:B0-----:R-:W-:-:S04]  /*1b20*/  FFMA R11, R12, R21, R11 ;  /* 0x000000150c0b7223 */ /* 0x001fc8000000000b */
[----:B------:R-:W-:-:S04]  /*1b30*/  FFMA R20, R20, R13, R11 ;  /* 0x0000000d14147223 */ /* 0x000fc8000000000b */
[----:B-1----:R-:W-:-:S04]  /*1b40*/  FFMA R25, R25, R14, R20 ;  /* 0x0000000e19197223 */ /* 0x002fc80000000014 */
[----:B------:R-:W-:-:S04]  /*1b50*/  FFMA R15, R22, R15, R25 ;  /* 0x0000000f160f7223 */ /* 0x000fc80000000019 */
[----:B--2---:R-:W-:-:S04]  /*1b60*/  FFMA R15, R4, R27, R15 ;  /* 0x0000001b040f7223 */ /* 0x004fc8000000000f */
[----:B---3--:R-:W-:-:S04]  /*1b70*/  FFMA R24, R24, R5, R15 ;  /* 0x0000000518187223 */ /* 0x008fc8000000000f */
[----:B----4-:R-:W-:-:S04]  /*1b80*/  FFMA R19, R19, R6, R24 ;  /* 0x0000000613137223 */ /* 0x010fc80000000018 */
[----:B-----5:R-:W-:Y:S01]  /*1b90*/  FFMA R21, R8, R7, R19 ;  /* 0x0000000708157223 */ /* 0x020fe20000000013 */
[----:B------:R-:W-:Y:S06]  /*1ba0*/  BAR.SYNC.DEFER_BLOCKING 0x0 ;  /* 0x0000000000007b1d */ /* 0x000fec0000010000 */
.L_x_0:
[----:B------:R-:W0:Y:S01]  /*1bb0*/  LDC.64 R4, c[0x0][0x390] ;  /* 0x0000e400ff047b82 */ /* 0x000e220000000a00 */
[----:B------:R-:W1:Y:S01]  /*1bc0*/  LDCU UR4, c[0x0][0x39c] ;  /* 0x00007380ff0477ac */ /* 0x000e620008000800 */
[----:B------:R-:W-:Y:S02]  /*1bd0*/  IADD3 R3, PT, PT, R3, UR5, RZ ;  /* 0x0000000503037c10 */ /* 0x000fe4000fffe0ff */
[----:B------:R-:W-:-:S05]  /*1be0*/  IADD3 R2, PT, PT, R2, UR6, RZ ;  /* 0x0000000602027c10 */ /* 0x000fca000fffe0ff */
[----:B-1----:R-:W-:-:S04]  /*1bf0*/  IMAD R3, R3, UR4, R2 ;  /* 0x0000000403037c24 */ /* 0x002fc8000f8e0202 */
[----:B0-----:R-:W-:-:S05]  /*1c00*/  IMAD.WIDE R2, R3, 0x4, R4 ;  /* 0x0000000403027825 */ /* 0x001fca00078e0204 */
[----:B------:R-:W-:Y:S01]  /*1c10*/  STG.E desc[UR10][R2.64], R21 ;  /* 0x0000001502007986 */ /* 0x000fe2000c10190a */
[----:B------:R-:W-:Y:S05]  /*1c20*/  EXIT ;  /* 0x000000000000794d */ /* 0x000fea0003800000 */
.L_x_4:
[----:B------:R-:W-:-:S00]  /*1c30*/  BRA `(.L_x_4) ;  /* 0xfffffffc00fc7947 */ /* 0x000fc0000383ffff */
[----:B------:R-:W-:-:S00]  /*1c40*/  NOP ;  /* 0x0000000000007918 */ /* 0x000fc00000000000 */
        /* <DEDUP_REMOVED lines=11> */
.L_x_20:


//--------------------- .text._Z13cuda_sgemm_v1ILj16ELj256EEvPfS0_S0_iii --------------------------
	.section	.text._Z13cuda_sgemm_v1ILj16ELj256EEvPfS0_S0_iii,"ax",@progbits
	.align	128
        .global         _Z13cuda_sgemm_v1ILj16ELj256EEvPfS0_S0_iii
        .type           _Z13cuda_sgemm_v1ILj16ELj256EEvPfS0_S0_iii,@function
        .size           _Z13cuda_sgemm_v1ILj16ELj256EEvPfS0_S0_iii,(.L_x_21 - _Z13cuda_sgemm_v1ILj16ELj256EEvPfS0_S0_iii)
        .other          _Z13cuda_sgemm_v1ILj16ELj256EEvPfS0_S0_iii,@"STO_CUDA_ENTRY STV_DEFAULT"
_Z13cuda_sgemm_v1ILj16ELj256EEvPfS0_S0_iii:
.text._Z13cuda_sgemm_v1ILj16ELj256EEvPfS0_S0_iii:
[----:B------:R-:W-:Y:S01]  /*0000*/  LDC R1, c[0x0][0x37c] ;  /* 0x0000df00ff017b82 */ /* 0x000fe20000000800 */
[----:B------:R-:W0:Y:S01]  /*0010*/  S2R R5, SR_CgaCtaId ;  /* 0x0000000000057919 */ /* 0x000e220000008800 */
[----:B------:R-:W1:Y:S06]  /*0020*/  LDCU UR7, c[0x0][0x3a0] ;  /* 0x00007400ff0777ac */ /* 0x000e6c0008000800 */
[----:B------:R-:W2:Y:S01]  /*0030*/  S2UR UR5, SR_CTAID.X ;  /* 0x00000000000579c3 */ /* 0x000ea20000002500 */
[----:B------:R-:W-:Y:S01]  /*0040*/  MOV R6, 0x400 ;  /* 0x0000040000067802 */ /* 0x000fe20000000f00 */
[----:B------:R-:W3:Y:S01]  /*0050*/  S2R R2, SR_TID.X ;  /* 0x0000000000027919 */ /* 0x000ee20000002100 */
[----:B------:R-:W2:Y:S02]  /*0060*/  LDCU UR9, c[0x0][0x360] ;  /* 0x00006c00ff0977ac */ /* 0x000ea40008000800 */
[----:B------:R-:W-:Y:S01]  /*0070*/  IADD3 R4, PT, PT, R6, 0x4000, RZ ;  /* 0x0000400006047810 */ /* 0x000fe20007ffe0ff */
[----:B------:R-:W4:Y:S01]  /*0080*/  S2R R3, SR_TID.Y ;  /* 0x0000000000037919 */ /* 0x000f220000002200 */
[----:B------:R-:W5:Y:S01]  /*0090*/  LDCU UR6, c[0x0][0x364] ;  /* 0x00006c80ff0677ac */ /* 0x000f620008000800 */
[----:B------:R-:W5:Y:S01]  /*00a0*/  S2UR UR4, SR_CTAID.Y ;  /* 0x00000000000479c3 */ /* 0x000f620000002600 */
[----:B------:R-:W3:Y:S01]  /*00b0*/  LDCU.64 UR10, c[0x0][0x358] ;  /* 0x00006b00ff0a77ac */ /* 0x000ee20008000a00 */
[----:B-1----:R-:W-:-:S02]  /*00c0*/  UISETP.GE.AND UP0, UPT, UR7, 0x1, UPT ;  /* 0x000000010700788c */ /* 0x002fc4000bf06270 */
[----:B--2---:R-:W-:Y:S01]  /*00d0*/  UIMAD UR5, UR9, UR5, URZ ;  /* 0x00000005090572a4 */ /* 0x004fe2000f8e02ff */
[C---:B0-----:R-:W-:Y:S02]  /*00e0*/  LEA R6, R5.reuse, R6, 0x18 ;  /* 0x0000000605067211 */ /* 0x041fe400078ec0ff */
[----:B------:R-:W-:Y:S01]  /*00f0*/  LEA R4, R5, R4, 0x18 ;  /* 0x0000000405047211 */ /* 0x000fe200078ec0ff */
[----:B-----5:R-:W-:Y:S01]  /*0100*/  UIMAD UR6, UR6, UR4, URZ ;  /* 0x00000004060672a4 */ /* 0x020fe2000f8e02ff */
[----:B---3--:R-:W-:Y:S02]  /*0110*/  SHF.L.U32 R7, R2, 0xa, RZ ;  /* 0x0000000a02077819 */ /* 0x008fe400000006ff */
[----:B----4-:R-:W-:Y:S02]  /*0120*/  SHF.L.U32 R5, R3, 0x2, RZ ;  /* 0x0000000203057819 */ /* 0x010fe400000006ff */
[----:B------:R-:W-:Y:S02]  /*0130*/  IADD3 R19, PT, PT, R7, R6, RZ ;  /* 0x0000000607137210 */ /* 0x000fe40007ffe0ff */
[----:B------:R-:W-:Y:S01]  /*0140*/  IADD3 R17, PT, PT, R5, R4, RZ ;  /* 0x0000000405117210 */ /* 0x000fe20007ffe0ff */
[----:B------:R-:W-:Y:S06]  /*0150*/  BRA.U !UP0, `(.L_x_5) ;  /* 0x0000000108687547 */ /* 0x000fec000b800000 */
[----:B------:R-:W-:Y:S01]  /*0160*/  IMAD R16, R2, UR7, R3 ;  /* 0x0000000702107c24 */ /* 0x000fe2000f8e0203 */
[----:B------:R-:W0:Y:S01]  /*0170*/  LDCU UR16, c[0x0][0x39c] ;  /* 0x00007380ff1077ac */ /* 0x000e220008000800 */
[----:B------:R-:W1:Y:S01]  /*0180*/  LDCU.128 UR12, c[0x0][0x380] ;  /* 0x00007000ff0c77ac */ /* 0x000e620008000c00 */
[----:B------:R-:W-:Y:S01]  /*0190*/  UIMAD UR8, UR5, UR7, URZ ;  /* 0x00000007050872a4 */ /* 0x000fe2000f8e02ff */
[----:B------:R-:W-:-:S11]  /*01a0*/  UMOV UR4, URZ ;  /* 0x000000ff00047c82 */ /* 0x000fd60008000000 */
.L_x_6:
[----:B------:R-:W-:Y:S01]  /*01b0*/  VIADD R12, R2, UR4 ;  /* 0x00000004020c7c36 */ /* 0x000fe20008000000 */
[----:B------:R-:W-:-:S03]  /*01c0*/  IADD3 R0, PT, PT, R16, UR4, RZ ;  /* 0x0000000410007c10 */ /* 0x000fc6000fffe0ff */
[----:B0-2---:R-:W-:Y:S01]  /*01d0*/  IMAD R8, R12, UR16, R3 ;  /* 0x000000100c087c24 */ /* 0x005fe2000f8e0203 */
[----:B------:R-:W-:-:S04]  /*01e0*/  IADD3 R11, P1, PT, R0, UR8, RZ ;  /* 0x00000008000b7c10 */ /* 0x000fc8000ff3e0ff */
[----:B------:R-:W-:Y:S02]  /*01f0*/  IADD3 R0, P0, PT, R8, UR6, RZ ;  /* 0x0000000608007c10 */ /* 0x000fe4000ff1e0ff */
[----:B------:R-:W-:Y:S02]  /*0200*/  IADD3.X R14, PT, PT, RZ, RZ, RZ, P1, !PT ;  /* 0x000000ffff0e7210 */ /* 0x000fe40000ffe4ff */
[C---:B-1----:R-:W-:Y:S02]  /*0210*/  LEA R10, P1, R11.reuse, UR12, 0x2 ;  /* 0x0000000c0b0a7c11 */ /* 0x042fe4000f8210ff */
[----:B------:R-:W-:Y:S02]  /*0220*/  IADD3.X R9, PT, PT, RZ, RZ, RZ, P0, !PT ;  /* 0x000000ffff097210 */ /* 0x000fe400007fe4ff */
[----:B------:R-:W-:Y:S02]  /*0230*/  LEA R8, P0, R0, UR14, 0x2 ;  /* 0x0000000e00087c11 */ /* 0x000fe4000f8010ff */
[----:B------:R-:W-:-:S02]  /*0240*/  LEA.HI.X R11, R11, UR13, R14, 0x2, P1 ;  /* 0x0000000d0b0b7c11 */ /* 0x000fc400088f140e */
[----:B------:R-:W-:-:S03]  /*0250*/  LEA.HI.X R9, R0, UR15, R9, 0x2, P0 ;  /* 0x0000000f00097c11 */ /* 0x000fc600080f1409 */
[----:B------:R-:W2:Y:S04]  /*0260*/  LDG.E R10, desc[UR10][R10.64] ;  /* 0x0000000a0a0a7981 */ /* 0x000ea8000c1e1900 */
[----:B------:R-:W3:Y:S01]  /*0270*/  LDG.E R8, desc[UR10][R8.64] ;  /* 0x0000000a08087981 */ /* 0x000ee2000c1e1900 */
[----:B------:R-:W-:Y:S01]  /*0280*/  IADD3 R0, PT, PT, R3, UR4, RZ ;  /* 0x0000000403007c10 */ /* 0x000fe2000fffe0ff */
[----:B------:R-:W-:Y:S01]  /*0290*/  UIADD3 UR4, UPT, UPT, UR9, UR4, URZ ;  /* 0x0000000409047290 */ /* 0x000fe2000fffe0ff */
[----:B------:R-:W-:-:S03]  /*02a0*/  LEA R15, R12, R17, 0x6 ;  /* 0x000000110c0f7211 */ /* 0x000fc600078e30ff */
[----:B------:R-:W-:Y:S01]  /*02b0*/  IMAD R13, R0, 0x4, R19 ;  /* 0x00000004000d7824 */ /* 0x000fe200078e0213 */
[----:B------:R-:W-:-:S04]  /*02c0*/  UISETP.GE.AND UP1, UPT, UR4, UR7, UPT ;  /* 0x000000070400728c */ /* 0x000fc8000bf26270 */
[----:B--2---:R2:W-:Y:S04]  /*02d0*/  STS [R13], R10 ;  /* 0x0000000a0d007388 */ /* 0x0045e80000000800 */
[----:B---3--:R2:W-:Y:S01]  /*02e0*/  STS [R15], R8 ;  /* 0x000000080f007388 */ /* 0x0085e20000000800 */
[----:B------:R-:W-:Y:S05]  /*02f0*/  BRA.U !UP1, `(.L_x_6) ;  /* 0xfffffffd09ac7547 */ /* 0x000fea000b83ffff */
.L_x_5:
[----:B------:R-:W-:Y:S01]  /*0300*/  BAR.SYNC.DEFER_BLOCKING 0x0 ;  /* 0x0000000000007b1d */ /* 0x000fe20000010000 */
[----:B------:R-:W-:-:S05]  /*0310*/  HFMA2 R21, -RZ, RZ, 0, 0 ;  /* 0x00000000ff157431 */ /* 0x000fca00000001ff */
[----:B------:R-:W-:Y:S05]  /*0320*/  BRA.U !UP0, `(.L_x_7) ;  /* 0x0000000508b87547 */ /* 0x000fea000b800000 */
[----:B------:R-:W-:Y:S01]  /*0330*/  UISETP.GE.U32.AND UP1, UPT, UR7, 0x10, UPT ;  /* 0x000000100700788c */ /* 0x000fe2000bf26070 */
[----:B------:R-:W-:Y:S01]  /*0340*/  MOV R21, RZ ;  /* 0x000000ff00157202 */ /* 0x000fe20000000f00 */
[----:B------:R-:W-:Y:S01]  /*0350*/  ULOP3.LUT UR4, UR7, 0xf, URZ, 0xc0, !UPT ;  /* 0x0000000f07047892 */ /* 0x000fe2000f8ec0ff */
[----:B------:R-:W-:-:S03]  /*0360*/  MOV R0, RZ ;  /* 0x000000ff00007202 */ /* 0x000fc60000000f00 */
[----:B------:R-:W-:-:S03]  /*0370*/  UISETP.NE.AND UP0, UPT, UR4, URZ, UPT ;  /* 0x000000ff0400728c */ /* 0x000fc6000bf05270 */
[----:B------:R-:W-:Y:S08]  /*0380*/  BRA.U !UP1, `(.L_x_8) ;  /* 0x0000000109bc7547 */ /* 0x000ff0000b800000 */
[----:B------:R-:W-:Y:S01]  /*0390*/  ULOP3.LUT UR8, UR7, 0x7ffffff0, URZ, 0xc0, !UPT ;  /* 0x7ffffff007087892 */ /* 0x000fe2000f8ec0ff */
[----:B------:R-:W-:Y:S01]  /*03a0*/  IADD3 R18, PT, PT, R7, 0x20, R6 ;  /* 0x0000002007127810 */ /* 0x000fe20007ffe006 */
[----:B------:R-:W-:Y:S01]  /*03b0*/  IMAD.MOV.U32 R21, RZ, RZ, RZ ;  /* 0x000000ffff157224 */ /* 0x000fe200078e00ff */
[----:B------:R-:W-:Y:S01]  /*03c0*/  IADD3 R16, PT, PT, R5, 0x200, R4 ;  /* 0x0000020005107810 */ /* 0x000fe20007ffe004 */
[----:B------:R-:W-:Y:S02]  /*03d0*/  UIADD3 UR9, UPT, UPT, -UR8, URZ, URZ ;  /* 0x000000ff08097290 */ /* 0x000fe4000fffe1ff */
[----:B------:R-:W-:-:S10]  /*03e0*/  MOV R0, UR8 ;  /* 0x0000000800007c02 */ /* 0x000fd40008000f00 */
.L_x_9:
[----:B------:R-:W-:Y:S01]  /*03f0*/  LDS R22, [R16+-0x200] ;  /* 0xfffe000010167984 */ /* 0x000fe20000000800 */
[----:B------:R-:W-:-:S03]  /*0400*/  UIADD3 UR9, UPT, UPT, UR9, 0x10, URZ ;  /* 0x0000001009097890 */ /* 0x000fc6000fffe0ff */
[----:B--2---:R-:W0:Y:S01]  /*0410*/  LDS.128 R12, [R18+-0x20] ;  /* 0xffffe000120c7984 */ /* 0x004e220000000c00 */
[----:B------:R-:W-:-:S03]  /*0420*/  UISETP.NE.AND UP1, UPT, UR9, URZ, UPT ;  /* 0x000000ff0900728c */ /* 0x000fc6000bf25270 */
[----:B------:R-:W1:Y:S04]  /*0430*/  LDS R29, [R16+-0x1c0] ;  /* 0xfffe4000101d7984 */ /* 0x000e680000000800 */
[----:B------:R-:W2:Y:S04]  /*0440*/  LDS R27, [R16+-0x180] ;  /* 0xfffe8000101b7984 */ /* 0x000ea80000000800 */
[----:B------:R-:W3:Y:S04]  /*0450*/  LDS R24, [R16+-0x140] ;  /* 0xfffec00010187984 */ /* 0x000ee80000000800 */
[----:B------:R-:W-:Y:S04]  /*0460*/  LDS R23, [R16+-0x100] ;  /* 0xffff000010177984 */ /* 0x000fe80000000800 */
[----:B------:R-:W4:Y:S04]  /*0470*/  LDS.128 R8, [R18+-0x10] ;  /* 0xfffff00012087984 */ /* 0x000f280000000c00 */
[----:B------:R-:W5:Y:S04]  /*0480*/  LDS R20, [R16+-0xc0] ;  /* 0xffff400010147984 */ /* 0x000f680000000800 */
[----:B------:R-:W5:Y:S01]  /*0490*/  LDS R25, [R16+-0x80] ;  /* 0xffff800010197984 */ /* 0x000f620000000800 */
[----:B0-----:R-:W-:-:S03]  /*04a0*/  FFMA R12, R12, R22, R21 ;  /* 0x000000160c0c7223 */ /* 0x001fc60000000015 */
[----:B------:R-:W0:Y:S01]  /*04b0*/  LDS R22, [R16+-0x40] ;  /* 0xffffc00010167984 */ /* 0x000e220000000800 */
[----:B-1----:R-:W-:-:S03]  /*04c0*/  FFMA R12, R29, R13, R12 ;  /* 0x0000000d1d0c7223 */ /* 0x002fc6000000000c */
[----:B------:R-:W-:Y:S01]  /*04d0*/  LDS R21, [R16] ;  /* 0x0000000010157984 */ /* 0x000fe20000000800 */
[----:B--2---:R-:W-:-:S04]  /*04e0*/  FFMA R27, R27, R14, R12 ;  /* 0x0000000e1b1b7223 */ /* 0x004fc8000000000c */
[----:B---3--:R-:W-:Y:S02]  /*04f0*/  FFMA R27, R24, R15, R27 ;  /* 0x0000000f181b7223 */ /* 0x008fe4000000001b */
[----:B------:R-:W1:Y:S04]  /*0500*/  LDS.128 R12, [R18] ;  /* 0x00000000120c7984 */ /* 0x000e680000000c00 */
[----:B------:R-:W2:Y:S01]  /*0510*/  LDS R24, [R16+0x40] ;  /* 0x0000400010187984 */ /* 0x000ea20000000800 */
[----:B----4-:R-:W-:-:S04]  /*0520*/  FFMA R23, R8, R23, R27 ;  /* 0x0000001708177223 */ /* 0x010fc8000000001b */
[----:B-----5:R-:W-:Y:S02]  /*0530*/  FFMA R20, R20, R9, R23 ;  /* 0x0000000914147223 */ /* 0x020fe40000000017 */
[----:B------:R-:W3:Y:S02]  /*0540*/  LDS R23, [R16+0x80] ;  /* 0x0000800010177984 */ /* 0x000ee40000000800 */
[----:B------:R-:W-:Y:S02]  /*0550*/  FFMA R25, R25, R10, R20 ;  /* 0x0000000a19197223 */ /* 0x000fe40000000014 */
[----:B------:R-:W4:Y:S02]  /*0560*/  LDS R20, [R16+0xc0] ;  /* 0x0000c00010147984 */ /* 0x000f240000000800 */
[----:B0-----:R-:W-:Y:S02]  /*0570*/  FFMA R27, R22, R11, R25 ;  /* 0x0000000b161b7223 */ /* 0x001fe40000000019 */
[----:B------:R-:W-:Y:S04]  /*0580*/  LDS R25, [R16+0x100] ;  /* 0x0001000010197984 */ /* 0x000fe80000000800 */
[----:B------:R0:W5:Y:S04]  /*0590*/  LDS.128 R8, [R18+0x10] ;  /* 0x0000100012087984 */ /* 0x0001680000000c00 */
[----:B------:R-:W5:Y:S01]  /*05a0*/  LDS R22, [R16+0x140] ;  /* 0x0001400010167984 */ /* 0x000f620000000800 */
[----:B-1----:R-:W-:-:S03]  /*05b0*/  FFMA R27, R12, R21, R27 ;  /* 0x000000150c1b7223 */ /* 0x002fc6000000001b */
[----:B------:R-:W1:Y:S01]  /*05c0*/  LDS R21, [R16+0x180] ;  /* 0x0001800010157984 */ /* 0x000e620000000800 */
[----:B0-----:R-:W-:Y:S01]  /*05d0*/  IADD3 R18, PT, PT, R18, 0x40, RZ ;  /* 0x0000004012127810 */ /* 0x001fe20007ffe0ff */
[----:B--2---:R-:W-:Y:S02]  /*05e0*/  FFMA R24, R24, R13, R27 ;  /* 0x0000000d18187223 */ /* 0x004fe4000000001b */
[----:B------:R0:W2:Y:S02]  /*05f0*/  LDS R12, [R16+0x1c0] ;  /* 0x0001c000100c7984 */ /* 0x0000a40000000800 */
[----:B---3--:R-:W-:Y:S01]  /*0600*/  FFMA R23, R23, R14, R24 ;  /* 0x0000000e17177223 */ /* 0x008fe20000000018 */
[----:B0-----:R-:W-:-:S03]  /*0610*/  IADD3 R16, PT, PT, R16, 0x400, RZ ;  /* 0x0000040010107810 */ /* 0x001fc60007ffe0ff */
[----:B----4-:R-:W-:-:S04]  /*0620*/  FFMA R15, R20, R15, R23 ;  /* 0x0000000f140f7223 */ /* 0x010fc80000000017 */
[----:B-----5:R-:W-:-:S04]  /*0630*/  FFMA R15, R8, R25, R15 ;  /* 0x00000019080f7223 */ /* 0x020fc8000000000f */
[----:B------:R-:W-:-:S04]  /*0640*/  FFMA R22, R22, R9, R15 ;  /* 0x0000000916167223 */ /* 0x000fc8000000000f */
[----:B-1----:R-:W-:-:S04]  /*0650*/  FFMA R21, R21, R10, R22 ;  /* 0x0000000a15157223 */ /* 0x002fc80000000016 */
[----:B--2---:R-:W-:Y:S01]  /*0660*/  FFMA R21, R12, R11, R21 ;  /* 0x0000000b0c157223 */ /* 0x004fe20000000015 */
[----:B------:R-:W-:Y:S06]  /*0670*/  BRA.U UP1, `(.L_x_9) ;  /* 0xfffffffd015c7547 */ /* 0x000fec000b83ffff */
.L_x_8:
[----:B------:R-:W-:Y:S05]  /*0680*/  BRA.U !UP0, `(.L_x_7) ;  /* 0x0000000108e07547 */ /* 0x000fea000b800000 */
[----:B------:R-:W-:Y:S02]  /*0690*/  UISETP.GE.U32.AND UP0, UPT, UR4, 0x8, UPT ;  /* 0x000000080400788c */ /* 0x000fe4000bf06070 */
[----:B------:R-:W-:-:S04]  /*06a0*/  ULOP3.LUT UR8, UR7, 0x7, URZ, 0xc0, !UPT ;  /* 0x0000000707087892 */ /* 0x000fc8000f8ec0ff */
[----:B------:R-:W-:-:S03]  /*06b0*/  UISETP.NE.AND UP1, UPT, UR8, URZ, UPT ;  /* 0x000000ff0800728c */ /* 0x000fc6000bf25270 */
[----:B------:R-:W-:Y:S08]  /*06c0*/  BRA.U !UP0, `(.L_x_10) ;  /* 0x0000000108547547 */ /* 0x000ff0000b800000 */
[C---:B------:R-:W-:Y:S02]  /*06d0*/  LEA R24, R0.reuse, R17, 0x6 ;  /* 0x0000001100187211 */ /* 0x040fe400078e30ff */
[C---:B------:R-:W-:Y:S01]  /*06e0*/  LEA R22, R0.reuse, R19, 0x2 ;  /* 0x0000001300167211 */ /* 0x040fe200078e10ff */
[----:B------:R-:W-:Y:S02]  /*06f0*/  VIADD R0, R0, 0x8 ;  /* 0x0000000800007836 */ /* 0x000fe40000000000 */
[----:B------:R-:W-:Y:S04]  /*0700*/  LDS R26, [R24] ;  /* 0x00000000181a7984 */ /* 0x000fe80000000800 */
[----:B--2---:R-:W0:Y:S04]  /*0710*/  LDS.128 R8, [R22] ;  /* 0x0000000016087984 */ /* 0x004e280000000c00 */
        /* <DEDUP_REMOVED lines=8> */
[----:B0-----:R-:W-:-:S04]  /*07a0*/  FFMA R8, R8, R26, R21 ;  /* 0x0000001a08087223 */ /* 0x001fc80000000015 */
[----:B-1----:R-:W-:-:S04]  /*07b0*/  FFMA R8, R29, R9, R8 ;  /* 0x000000091d087223 */ /* 0x002fc80000000008 */
[----:B--2---:R-:W-:-:S04]  /*07c0*/  FFMA R25, R25, R10, R8 ;  /* 0x0000000a19197223 */ /* 0x004fc80000000008 */
[----:B---3--:R-:W-:-:S04]  /*07d0*/  FFMA R11, R16, R11, R25 ;  /* 0x0000000b100b7223 */ /* 0x008fc80000000019 */
[----:B----4-:R-:W-:-:S04]  /*07e0*/  FFMA R11, R12, R23, R11 ;  /* 0x000000170c0b7223 */ /* 0x010fc8000000000b */
[----:B-----5:R-:W-:-:S04]  /*07f0*/  FFMA R18, R18, R13, R11 ;  /* 0x0000000d12127223 */ /* 0x020fc8000000000b */
[----:B------:R-:W-:-:S04]  /*0800*/  FFMA R27, R27, R14, R18 ;  /* 0x0000000e1b1b7223 */ /* 0x000fc80000000012 */
[----:B------:R-:W-:-:S07]  /*0810*/  FFMA R21, R20, R15, R27 ;  /* 0x0000000f14157223 */ /* 0x000fce000000001b */
.L_x_10:
[----:B------:R-:W-:Y:S05]  /*0820*/  BRA.U !UP1, `(.L_x_7) ;  /* 0x0000000109787547 */ /* 0x000fea000b800000 */
[----:B------:R-:W-:Y:S02]  /*0830*/  UISETP.GE.U32.AND UP0, UPT, UR8, 0x4, UPT ;  /* 0x000000040800788c */ /* 0x000fe4000bf06070 */
[----:B------:R-:W-:-:S04]  /*0840*/  ULOP3.LUT UR4, UR7, 0x3, URZ, 0xc0, !UPT ;  /* 0x0000000307047892 */ /* 0x000fc8000f8ec0ff */
[----:B------:R-:W-:-:S03]  /*0850*/  UISETP.NE.AND UP1, UPT, UR4, URZ, UPT ;  /* 0x000000ff0400728c */ /* 0x000fc6000bf25270 */
[----:B------:R-:W-:Y:S08]  /*0860*/  BRA.U !UP0, `(.L_x_11) ;  /* 0x0000000108307547 */ /* 0x000ff0000b800000 */
[C---:B--2---:R-:W-:Y:S02]  /*0870*/  LEA R8, R0.reuse, R19, 0x2 ;  /* 0x0000001300087211 */ /* 0x044fe400078e10ff */
[C---:B------:R-:W-:Y:S02]  /*0880*/  LEA R17, R0.reuse, R17, 0x6 ;  /* 0x0000001100117211 */ /* 0x040fe400078e30ff */
[----:B------:R-:W-:Y:S02]  /*0890*/  IADD3 R0, PT, PT, R0, 0x4, RZ ;  /* 0x0000000400007810 */ /* 0x000fe40007ffe0ff */
[----:B------:R-:W-:Y:S04]  /*08a0*/  LDS.128 R8, [R8] ;  /* 0x0000000008087984 */ /* 0x000fe80000000c00 */
[----:B------:R-:W0:Y:S04]  /*08b0*/  LDS R12, [R17] ;  /* 0x00000000110c7984 */ /* 0x000e280000000800 */
[----:B------:R-:W1:Y:S04]  /*08c0*/  LDS R13, [R17+0x40] ;  /* 0x00004000110d7984 */ /* 0x000e680000000800 */
[----:B------:R-:W2:Y:S04]  /*08d0*/  LDS R14, [R17+0x80] ;  /* 0x00008000110e7984 */ /* 0x000ea80000000800 */
[----:B------:R-:W3:Y:S01]  /*08e0*/  LDS R15, [R17+0xc0] ;  /* 0x0000c000110f7984 */ /* 0x000ee20000000800 */
[----:B0-----:R-:W-:-:S04]  /*08f0*/  FFMA R12, R8, R12, R21 ;  /* 0x0000000c080c7223 */ /* 0x001fc80000000015 */
[----:B-1----:R-:W-:-:S04]  /*0900*/  FFMA R9, R13, R9, R12 ;  /* 0x000000090d097223 */ /* 0x002fc8000000000c */
[----:B--2---:R-:W-:-:S04]  /*0910*/  FFMA R10, R14, R10, R9 ;  /* 0x0000000a0e0a7223 */ /* 0x004fc80000000009 */
[----:B---3--:R-:W-:-:S07]  /*0920*/  FFMA R21, R15, R11, R10 ;  /* 0x0000000b0f157223 */ /* 0x008fce000000000a */
.L_x_11:
[----:B------:R-:W-:Y:S05]  /*0930*/  BRA.U !UP1, `(.L_x_7) ;  /* 0x0000000109347547 */ /* 0x000fea000b800000 */
[C---:B------:R-:W-:Y:S01]  /*0940*/  LEA R5, R0.reuse, R5, 0x6 ;  /* 0x0000000500057211 */ /* 0x040fe200078e30ff */
[----:B------:R-:W-:Y:S01]  /*0950*/  UIADD3 UR4, UPT, UPT, -UR4, URZ, URZ ;  /* 0x000000ff04047290 */ /* 0x000fe2000fffe1ff */
[----:B------:R-:W-:-:S03]  /*0960*/  LEA R7, R0, R7, 0x2 ;  /* 0x0000000700077211 */ /* 0x000fc600078e10ff */
[----:B------:R-:W-:Y:S01]  /*0970*/  IMAD.IADD R4, R4, 0x1, R5 ;  /* 0x0000000104047824 */ /* 0x000fe200078e0205 */
[----:B------:R-:W-:-:S07]  /*0980*/  IADD3 R6, PT, PT, R6, R7, RZ ;  /* 0x0000000706067210 */ /* 0x000fce0007ffe0ff */
.L_x_12:
[----:B------:R0:W-:Y:S01]  /*0990*/  LDS R0, [R6] ;  /* 0x0000000006007984 */ /* 0x0001e20000000800 */
[----:B------:R-:W-:-:S03]  /*09a0*/  UIADD3 UR4, UPT, UPT, UR4, 0x1, URZ ;  /* 0x0000000104047890 */ /* 0x000fc6000fffe0ff */
[----:B------:R1:W3:Y:S01]  /*09b0*/  LDS R5, [R4] ;  /* 0x0000000004057984 */ /* 0x0002e20000000800 */
[----:B------:R-:W-:Y:S01]  /*09c0*/  UISETP.NE.AND UP0, UPT, UR4, URZ, UPT ;  /* 0x000000ff0400728c */ /* 0x000fe2000bf05270 */
[----:B0-----:R-:W-:Y:S02]  /*09d0*/  IADD3 R6, PT, PT, R6, 0x4, RZ ;  /* 0x0000000406067810 */ /* 0x001fe40007ffe0ff */
[----:B-1----:R-:W-:Y:S01]  /*09e0*/  IADD3 R4, PT, PT, R4, 0x40, RZ ;  /* 0x0000004004047810 */ /* 0x002fe20007ffe0ff */
[----:B---3--:R-:W-:-:S05]  /*09f0*/  FFMA R21, R0, R5, R21 ;  /* 0x0000000500157223 */ /* 0x008fca0000000015 */
[----:B------:R-:W-:Y:S05]  /*0a00*/  BRA.U UP0, `(.L_x_12) ;  /* 0xfffffffd00e07547 */ /* 0x000fea000b83ffff */
.L_x_7:
        /* <DEDUP_REMOVED lines=8> */
.L_x_13:
        /* <DEDUP_REMOVED lines=15> */
.L_x_21:


//--------------------- .text._Z13cuda_sgemm_v0PfS_S_iii --------------------------
	.section	.text._Z13cuda_sgemm_v0PfS_S_iii,"ax",@progbits
	.align	128
        .global         _Z13cuda_sgemm_v0PfS_S_iii
        .type           _Z13cuda_sgemm_v0PfS_S_iii,@function
        .size           _Z13cuda_sgemm_v0PfS_S_iii,(.L_x_22 - _Z13cuda_sgemm_v0PfS_S_iii)
        .other          _Z13cuda_sgemm_v0PfS_S_iii,@"STO_CUDA_ENTRY STV_DEFAULT"
_Z13cuda_sgemm_v0PfS_S_iii:
.text._Z13cuda_sgemm_v0PfS_S_iii:
[----:B------:R-:W-:Y:S08]  /*0000*/  LDC R1, c[0x0][0x37c] ;  /* 0x0000df00ff017b82 */ /* 0x000ff00000000800 */
[----:B------:R-:W0:Y:S01]  /*0010*/  LDC R0, c[0x0][0x3a0] ;  /* 0x0000e800ff007b82 */ /* 0x000e220000000800 */
[----:B------:R-:W1:Y:S01]  /*0020*/  LDCU UR5, c[0x0][0x360] ;  /* 0x00006c00ff0577ac */ /* 0x000e620008000800 */
[----:B------:R-:W-:Y:S01]  /*0030*/  IMAD.MOV.U32 R27, RZ, RZ, RZ ;  /* 0x000000ffff1b7224 */ /* 0x000fe200078e00ff */
[----:B------:R-:W2:Y:S05]  /*0040*/  LDCU UR7, c[0x0][0x364] ;  /* 0x00006c80ff0777ac */ /* 0x000eaa0008000800 */
[----:B------:R-:W1:Y:S01]  /*0050*/  S2UR UR4, SR_CTAID.X ;  /* 0x00000000000479c3 */ /* 0x000e620000002500 */
[----:B------:R-:W3:Y:S07]  /*0060*/  LDCU.64 UR8, c[0x0][0x358] ;  /* 0x00006b00ff0877ac */ /* 0x000eee0008000a00 */
[----:B------:R-:W2:Y:S01]  /*0070*/  S2UR UR6, SR_CTAID.Y ;  /* 0x00000000000679c3 */ /* 0x000ea20000002600 */
[----:B0-----:R-:W-:Y:S01]  /*0080*/  ISETP.GE.AND P0, PT, R0, 0x1, PT ;  /* 0x000000010000780c */ /* 0x001fe20003f06270 */
[----:B-1----:R-:W-:-:S02]  /*0090*/  UIMAD UR4, UR4, UR5, URZ ;  /* 0x00000005040472a4 */ /* 0x002fc4000f8e02ff */
[----:B--2---:R-:W-:-:S10]  /*00a0*/  UIMAD UR5, UR6, UR7, URZ ;  /* 0x00000007060572a4 */ /* 0x004fd4000f8e02ff */
[----:B---3--:R-:W-:Y:S05]  /*00b0*/  @!P0 BRA `(.L_x_14) ;  /* 0x0000000c00c08947 */ /* 0x008fea0003800000 */
[----:B------:R-:W0:Y:S01]  /*00c0*/  S2R R3, SR_TID.X ;  /* 0x0000000000037919 */ /* 0x000e220000002100 */
[C---:B------:R-:W-:Y:S01]  /*00d0*/  ISETP.GE.U32.AND P0, PT, R0.reuse, 0x8, PT ;  /* 0x000000080000780c */ /* 0x040fe20003f06070 */
[----:B------:R-:W-:Y:S01]  /*00e0*/  IMAD R5, R0, UR4, RZ ;  /* 0x0000000400057c24 */ /* 0x000fe2000f8e02ff */
[----:B------:R-:W1:Y:S01]  /*00f0*/  S2R R4, SR_TID.Y ;  /* 0x0000000000047919 */ /* 0x000e620000002200 */
[----:B------:R-:W-:Y:S02]  /*0100*/  IMAD.MOV.U32 R27, RZ, RZ, RZ ;  /* 0x000000ffff1b7224 */ /* 0x000fe400078e00ff */
[----:B------:R-:W-:-:S08]  /*0110*/  IMAD.MOV.U32 R7, RZ, RZ, RZ ;  /* 0x000000ffff077224 */ /* 0x000fd000078e00ff */
[----:B------:R-:W-:Y:S05]  /*0120*/  @!P0 BRA `(.L_x_15) ;  /* 0x0000000400e48947 */ /* 0x000fea0003800000 */
[----:B------:R-:W2:Y:S01]  /*0130*/  LDC R9, c[0x0][0x39c] ;  /* 0x0000e700ff097b82 */ /* 0x000ea20000000800 */
[----:B------:R-:W-:Y:S01]  /*0140*/  LOP3.LUT R7, R0, 0x7ffffff8, RZ, 0xc0, !PT ;  /* 0x7ffffff800077812 */ /* 0x000fe200078ec0ff */
[----:B0-----:R-:W-:Y:S01]  /*0150*/  IMAD R8, R3, R0, 0x3 ;  /* 0x0000000303087424 */ /* 0x001fe200078e0200 */
[----:B------:R-:W0:Y:S01]  /*0160*/  LDCU.128 UR12, c[0x0][0x380] ;  /* 0x00007000ff0c77ac */ /* 0x000e220008000c00 */
[----:B------:R-:W-:Y:S02]  /*0170*/  IMAD.MOV.U32 R27, RZ, RZ, RZ ;  /* 0x000000ffff1b7224 */ /* 0x000fe400078e00ff */
[----:B-1----:R-:W-:Y:S02]  /*0180*/  IMAD.MOV.U32 R6, RZ, RZ, R4 ;  /* 0x000000ffff067224 */ /* 0x002fe400078e0004 */
[----:B------:R-:W-:Y:S02]  /*0190*/  IMAD.MOV R11, RZ, RZ, -R7 ;  /* 0x000000ffff0b7224 */ /* 0x000fe400078e0a07 */
[----:B--2---:R-:W-:-:S02]  /*01a0*/  IMAD.IADD R10, R4, 0x1, R9 ;  /* 0x00000001040a7824 */ /* 0x004fc400078e0209 */
[C-C-:B------:R-:W-:Y:S02]  /*01b0*/  IMAD R2, R9.reuse, 0x2, R4.reuse ;  /* 0x0000000209027824 */ /* 0x140fe400078e0204 */
[C-C-:B------:R-:W-:Y:S02]  /*01c0*/  IMAD R12, R9.reuse, 0x3, R4.reuse ;  /* 0x00000003090c7824 */ /* 0x140fe400078e0204 */
[C-C-:B------:R-:W-:Y:S02]  /*01d0*/  IMAD R22, R9.reuse, 0x4, R4.reuse ;  /* 0x0000000409167824 */ /* 0x140fe400078e0204 */
[C-C-:B------:R-:W-:Y:S02]  /*01e0*/  IMAD R24, R9.reuse, 0x5, R4.reuse ;  /* 0x0000000509187824 */ /* 0x140fe400078e0204 */
[C-C-:B------:R-:W-:Y:S02]  /*01f0*/  IMAD R26, R9.reuse, 0x6, R4.reuse ;  /* 0x00000006091a7824 */ /* 0x140fe400078e0204 */
[----:B0-----:R-:W-:-:S07]  /*0200*/  IMAD R28, R9, 0x7, R4 ;  /* 0x00000007091c7824 */ /* 0x001fce00078e0204 */
.L_x_16:
[----:B------:R-:W-:Y:S01]  /*0210*/  VIADD R14, R8, 0xfffffffd ;  /* 0xfffffffd080e7836 */ /* 0x000fe20000000000 */
[----:B------:R-:W-:-:S04]  /*0220*/  IADD3 R13, P1, PT, R6, UR5, RZ ;  /* 0x00000005060d7c10 */ /* 0x000fc8000ff3e0ff */
[----:B------:R-:W-:Y:S01]  /*0230*/  IADD3 R15, P0, PT, R5, R14, RZ ;  /* 0x0000000e050f7210 */ /* 0x000fe20007f1e0ff */
[----:B------:R-:W-:Y:S01]  /*0240*/  IMAD.X R14, RZ, RZ, RZ, P1 ;  /* 0x000000ffff0e7224 */ /* 0x000fe200008e06ff */
[----:B------:R-:W-:-:S03]  /*0250*/  LEA R20, P1, R13, UR14, 0x2 ;  /* 0x0000000e0d147c11 */ /* 0x000fc6000f8210ff */
[----:B------:R-:W-:Y:S01]  /*0260*/  IMAD.X R16, RZ, RZ, RZ, P0 ;  /* 0x000000ffff107224 */ /* 0x000fe200000e06ff */
[----:B------:R-:W-:Y:S02]  /*0270*/  LEA R18, P0, R15, UR12, 0x2 ;  /* 0x0000000c0f127c11 */ /* 0x000fe4000f8010ff */
[----:B------:R-:W-:Y:S01]  /*0280*/  LEA.HI.X R21, R13, UR15, R14, 0x2, P1 ;  /* 0x0000000f0d157c11 */ /* 0x000fe200088f140e */
[----:B------:R-:W-:Y:S01]  /*0290*/  VIADD R14, R8, 0xfffffffe ;  /* 0xfffffffe080e7836 */ /* 0x000fe20000000000 */
[----:B------:R-:W-:Y:S02]  /*02a0*/  LEA.HI.X R19, R15, UR13, R16, 0x2, P0 ;  /* 0x0000000d0f137c11 */ /* 0x000fe400080f1410 */
[----:B------:R-:W-:Y:S01]  /*02b0*/  IADD3 R13, P1, PT, R10, UR5, RZ ;  /* 0x000000050a0d7c10 */ /* 0x000fe2000ff3e0ff */
[----:B------:R-:W2:Y:S01]  /*02c0*/  LDG.E R23, desc[UR8][R20.64] ;  /* 0x0000000814177981 */ /* 0x000ea2000c1e1900 */
[----:B------:R-:W-:-:S03]  /*02d0*/  IADD3 R17, P0, PT, R5, R14, RZ ;  /* 0x0000000e05117210 */ /* 0x000fc60007f1e0ff */
[----:B------:R0:W2:Y:S01]  /*02e0*/  LDG.E R29, desc[UR8][R18.64] ;  /* 0x00000008121d7981 */ /* 0x0000a2000c1e1900 */
[----:B------:R-:W-:Y:S01]  /*02f0*/  IMAD.X R15, RZ, RZ, RZ, P1 ;  /* 0x000000ffff0f7224 */ /* 0x000fe200008e06ff */
[----:B------:R-:W-:Y:S01]  /*0300*/  LEA R14, P1, R13, UR14, 0x2 ;  /* 0x0000000e0d0e7c11 */ /* 0x000fe2000f8210ff */
[----:B------:R-:W-:Y:S01]  /*0310*/  IMAD.X R25, RZ, RZ, RZ, P0 ;  /* 0x000000ffff197224 */ /* 0x000fe200000e06ff */
[----:B------:R-:W-:Y:S02]  /*0320*/  LEA R16, P0, R17, UR12, 0x2 ;  /* 0x0000000c11107c11 */ /* 0x000fe4000f8010ff */
[----:B------:R-:W-:Y:S02]  /*0330*/  LEA.HI.X R15, R13, UR15, R15, 0x2, P1 ;  /* 0x0000000f0d0f7c11 */ /* 0x000fe400088f140f */
[----:B------:R-:W-:-:S03]  /*0340*/  LEA.HI.X R17, R17, UR13, R25, 0x2, P0 ;  /* 0x0000000d11117c11 */ /* 0x000fc600080f1419 */
[----:B------:R1:W3:Y:S04]  /*0350*/  LDG.E R13, desc[UR8][R14.64] ;  /* 0x000000080e0d7981 */ /* 0x0002e8000c1e1900 */
[----:B------:R4:W3:Y:S01]  /*0360*/  LDG.E R25, desc[UR8][R16.64] ;  /* 0x0000000810197981 */ /* 0x0008e2000c1e1900 */
[----:B0-----:R-:W-:Y:S01]  /*0370*/  VIADD R18, R8, 0xffffffff ;  /* 0xffffffff08127836 */ /* 0x001fe20000000000 */
[----:B------:R-:W-:-:S04]  /*0380*/  IADD3 R21, P1, PT, R2, UR5, RZ ;  /* 0x0000000502157c10 */ /* 0x000fc8000ff3e0ff */
[----:B------:R-:W-:Y:S01]  /*0390*/  IADD3 R19, P0, PT, R5, R18, RZ ;  /* 0x0000001205137210 */ /* 0x000fe20007f1e0ff */
[----:B-1----:R-:W-:-:S04]  /*03a0*/  IMAD.X R14, RZ, RZ, RZ, P1 ;  /* 0x000000ffff0e7224 */ /* 0x002fc800008e06ff */
[----:B------:R-:W-:Y:S01]  /*03b0*/  IMAD.X R20, RZ, RZ, RZ, P0 ;  /* 0x000000ffff147224 */ /* 0x000fe200000e06ff */
[----:B------:R-:W-:-:S04]  /*03c0*/  LEA R18, P0, R19, UR12, 0x2 ;  /* 0x0000000c13127c11 */ /* 0x000fc8000f8010ff */
[----:B------:R-:W-:Y:S02]  /*03d0*/  LEA.HI.X R19, R19, UR13, R20, 0x2, P0 ;  /* 0x0000000d13137c11 */ /* 0x000fe400080f1414 */
[----:B------:R-:W-:-:S04]  /*03e0*/  LEA R20, P0, R21, UR14, 0x2 ;  /* 0x0000000e15147c11 */ /* 0x000fc8000f8010ff */
[----:B------:R-:W-:Y:S02]  /*03f0*/  LEA.HI.X R21, R21, UR15, R14, 0x2, P0 ;  /* 0x0000000f15157c11 */ /* 0x000fe400080f140e */
[----:B------:R-:W-:-:S03]  /*0400*/  IADD3 R15, P0, PT, R5, R8, RZ ;  /* 0x00000008050f7210 */ /* 0x000fc60007f1e0ff */
[----:B------:R-:W5:Y:S01]  /*0410*/  LDG.E R20, desc[UR8][R20.64] ;  /* 0x0000000814147981 */ /* 0x000f62000c1e1900 */
[----:B----4-:R-:W-:Y:S01]  /*0420*/  IADD3 R17, P1, PT, R12, UR5, RZ ;  /* 0x000000050c117c10 */ /* 0x010fe2000ff3e0ff */
[----:B------:R-:W-:Y:S01]  /*0430*/  IMAD.X R16, RZ, RZ, RZ, P0 ;  /* 0x000000ffff107224 */ /* 0x000fe200000e06ff */
[C---:B------:R-:W-:Y:S01]  /*0440*/  LEA R14, P0, R15.reuse, UR12, 0x2 ;  /* 0x0000000c0f0e7c11 */ /* 0x040fe2000f8010ff */
[----:B------:R0:W5:Y:S03]  /*0450*/  LDG.E R21, desc[UR8][R18.64] ;  /* 0x0000000812157981 */ /* 0x000166000c1e1900 */
[----:B------:R-:W-:Y:S02]  /*0460*/  LEA.HI.X R15, R15, UR13, R16, 0x2, P0 ;  /* 0x0000000d0f0f7c11 */ /* 0x000fe400080f1410 */
[----:B------:R-:W-:Y:S01]  /*0470*/  LEA R16, P0, R17, UR14, 0x2 ;  /* 0x0000000e11107c11 */ /* 0x000fe2000f8010ff */
[----:B0-----:R-:W-:-:S02]  /*0480*/  VIADD R18, R8, 0x1 ;  /* 0x0000000108127836 */ /* 0x001fc40000000000 */
[----:B--2---:R-:W-:Y:S01]  /*0490*/  FFMA R29, R29, R23, R27 ;  /* 0x000000171d1d7223 */ /* 0x004fe2000000001b */
[----:B------:R-:W-:-:S05]  /*04a0*/  IMAD.X R23, RZ, RZ, RZ, P1 ;  /* 0x000000ffff177224 */ /* 0x000fca00008e06ff */
[----:B------:R-:W-:Y:S02]  /*04b0*/  LEA.HI.X R17, R17, UR15, R23, 0x2, P0 ;  /* 0x0000000f11117c11 */ /* 0x000fe400080f1417 */
[----:B------:R-:W-:Y:S01]  /*04c0*/  IADD3 R18, P0, PT, R5, R18, RZ ;  /* 0x0000001205127210 */ /* 0x000fe20007f1e0ff */
[----:B------:R0:W2:Y:S04]  /*04d0*/  LDG.E R23, desc[UR8][R14.64] ;  /* 0x000000080e177981 */ /* 0x0000a8000c1e1900 */
[----:B------:R-:W-:Y:S01]  /*04e0*/  IMAD.X R19, RZ, RZ, RZ, P0 ;  /* 0x000000ffff137224 */ /* 0x000fe200000e06ff */
[----:B------:R1:W2:Y:S01]  /*04f0*/  LDG.E R27, desc[UR8][R16.64] ;  /* 0x00000008101b7981 */ /* 0x0002a2000c1e1900 */
[----:B---3--:R-:W-:Y:S01]  /*0500*/  FFMA R25, R25, R13, R29 ;  /* 0x0000000d19197223 */ /* 0x008fe2000000001d */
[----:B------:R-:W-:-:S02]  /*0510*/  IADD3 R13, P1, PT, R22, UR5, RZ ;  /* 0x00000005160d7c10 */ /* 0x000fc4000ff3e0ff */
[----:B0-----:R-:W-:-:S04]  /*0520*/  LEA R14, P0, R18, UR12, 0x2 ;  /* 0x0000000c120e7c11 */ /* 0x001fc8000f8010ff */
[----:B------:R-:W-:Y:S01]  /*0530*/  LEA.HI.X R15, R18, UR13, R19, 0x2, P0 ;  /* 0x0000000d120f7c11 */ /* 0x000fe200080f1413 */
[----:B------:R-:W-:Y:S01]  /*0540*/  IMAD.X R19, RZ, RZ, RZ, P1 ;  /* 0x000000ffff137224 */ /* 0x000fe200008e06ff */
[----:B------:R-:W-:-:S04]  /*0550*/  LEA R18, P0, R13, UR14, 0x2 ;  /* 0x0000000e0d127c11 */ /* 0x000fc8000f8010ff */
[----:B------:R-:W-:Y:S02]  /*0560*/  LEA.HI.X R19, R13, UR15, R19, 0x2, P0 ;  /* 0x0000000f0d137c11 */ /* 0x000fe400080f1413 */
[----:B------:R0:W3:Y:S04]  /*0570*/  LDG.E R13, desc[UR8][R14.64] ;  /* 0x000000080e0d7981 */ /* 0x0000e8000c1e1900 */
[----:B------:R4:W3:Y:S01]  /*0580*/  LDG.E R18, desc[UR8][R18.64] ;  /* 0x0000000812127981 */ /* 0x0008e2000c1e1900 */
[----:B-1----:R-:W-:-:S05]  /*0590*/  VIADD R16, R8, 0x2 ;  /* 0x0000000208107836 */ /* 0x002fca0000000000 */
[----:B------:R-:W-:Y:S02]  /*05a0*/  IADD3 R16, P0, PT, R5, R16, RZ ;  /* 0x0000001005107210 */ /* 0x000fe40007f1e0ff */
[----:B------:R-:W-:Y:S01]  /*05b0*/  IADD3 R17, P1, PT, R24, UR5, RZ ;  /* 0x0000000518117c10 */ /* 0x000fe2000ff3e0ff */
[----:B0-----:R-:W-:Y:S02]  /*05c0*/  VIADD R14, R8, 0x3 ;  /* 0x00000003080e7836 */ /* 0x001fe40000000000 */
[----:B-----5:R-:W-:Y:S01]  /*05d0*/  FFMA R29, R21, R20, R25 ;  /* 0x00000014151d7223 */ /* 0x020fe20000000019 */
[----:B------:R-:W-:Y:S01]  /*05e0*/  IMAD.X R21, RZ, RZ, RZ, P0 ;  /* 0x000000ffff157224 */ /* 0x000fe200000e06ff */
[----:B------:R-:W-:Y:S01]  /*05f0*/  LEA R20, P0, R16, UR12, 0x2 ;  /* 0x0000000c10147c11 */ /* 0x000fe2000f8010ff */
[----:B------:R-:W-:-:S03]  /*0600*/  IMAD.X R25, RZ, RZ, RZ, P1 ;  /* 0x000000ffff197224 */ /* 0x000fc600008e06ff */
[----:B------:R-:W-:Y:S02]  /*0610*/  LEA.HI.X R21, R16, UR13, R21, 0x2, P0 ;  /* 0x0000000d10157c11 */ /* 0x000fe400080f1415 */
[C---:B------:R-:W-:Y:S02]  /*0620*/  LEA R16, P0, R17.reuse, UR14, 0x2 ;  /* 0x0000000e11107c11 */ /* 0x040fe4000f8010ff */
[----:B------:R-:W-:Y:S01]  /*0630*/  IADD3 R15, P1, PT, R26, UR5, RZ ;  /* 0x000000051a0f7c10 */ /* 0x000fe2000ff3e0ff */
[----:B------:R-:W5:Y:S01]  /*0640*/  LDG.E R20, desc[UR8][R20.64] ;  /* 0x0000000814147981 */ /* 0x000f62000c1e1900 */
[----:B------:R-:W-:Y:S02]  /*0650*/  LEA.HI.X R17, R17, UR15, R25, 0x2, P0 ;  /* 0x0000000f11117c11 */ /* 0x000fe400080f1419 */
[----:B------:R-:W-:-:S03]  /*0660*/  IADD3 R14, P0, PT, R5, R14, RZ ;  /* 0x0000000e050e7210 */ /* 0x000fc60007f1e0ff */
[----:B------:R0:W5:Y:S02]  /*0670*/  LDG.E R25, desc[UR8][R16.64] ;  /* 0x0000000810197981 */ /* 0x000164000c1e1900 */
[----:B----4-:R-:W-:Y:S01]  /*0680*/  IMAD.X R19, RZ, RZ, RZ, P0 ;  /* 0x000000ffff137224 */ /* 0x010fe200000e06ff */
[----:B0-----:R-:W-:-:S04]  /*0690*/  LEA R16, P0, R14, UR12, 0x2 ;  /* 0x0000000c0e107c11 */ /* 0x001fc8000f8010ff */
[----:B------:R-:W-:Y:S01]  /*06a0*/  LEA.HI.X R17, R14, UR13, R19, 0x2, P0 ;  /* 0x0000000d0e117c11 */ /* 0x000fe200080f1413 */
[----:B------:R-:W-:Y:S01]  /*06b0*/  IMAD.X R19, RZ, RZ, RZ, P1 ;  /* 0x000000ffff137224 */ /* 0x000fe200008e06ff */
[----:B------:R-:W-:-:S03]  /*06c0*/  LEA R14, P0, R15, UR14, 0x2 ;  /* 0x0000000e0f0e7c11 */ /* 0x000fc6000f8010ff */
[----:B------:R-:W4:Y:S01]  /*06d0*/  LDG.E R16, desc[UR8][R16.64] ;  /* 0x0000000810107981 */ /* 0x000f22000c1e1900 */
[----:B------:R-:W-:Y:S01]  /*06e0*/  LEA.HI.X R15, R15, UR15, R19, 0x2, P0 ;  /* 0x0000000f0f0f7c11 */ /* 0x000fe200080f1413 */
[----:B------:R-:W-:-:S05]  /*06f0*/  VIADD R19, R8, 0x4 ;  /* 0x0000000408137836 */ /* 0x000fca0000000000 */
[----:B------:R-:W-:Y:S02]  /*0700*/  IADD3 R19, P0, PT, R5, R19, RZ ;  /* 0x0000001305137210 */ /* 0x000fe40007f1e0ff */
[----:B------:R-:W-:Y:S01]  /*0710*/  IADD3 R21, P1, PT, R28, UR5, RZ ;  /* 0x000000051c157c10 */ /* 0x000fe2000ff3e0ff */
[----:B--2---:R-:W-:Y:S02]  /*0720*/  FFMA R27, R23, R27, R29 ;  /* 0x0000001b171b7223 */ /* 0x004fe4000000001d */
[----:B------:R0:W4:Y:S02]  /*0730*/  LDG.E R23, desc[UR8][R14.64] ;  /* 0x000000080e177981 */ /* 0x000124000c1e1900 */
[----:B---3--:R-:W-:Y:S01]  /*0740*/  FFMA R13, R13, R18, R27 ;  /* 0x000000120d0d7223 */ /* 0x008fe2000000001b */
[----:B------:R-:W-:Y:S01]  /*0750*/  IMAD.X R18, RZ, RZ, RZ, P0 ;  /* 0x000000ffff127224 */ /* 0x000fe200000e06ff */
[----:B0-----:R-:W-:-:S04]  /*0760*/  LEA R14, P0, R19, UR12, 0x2 ;  /* 0x0000000c130e7c11 */ /* 0x001fc8000f8010ff */
[----:B------:R-:W-:Y:S01]  /*0770*/  LEA.HI.X R15, R19, UR13, R18, 0x2, P0 ;  /* 0x0000000d130f7c11 */ /* 0x000fe200080f1412 */
[----:B------:R-:W-:Y:S01]  /*0780*/  IMAD.X R19, RZ, RZ, RZ, P1 ;  /* 0x000000ffff137224 */ /* 0x000fe200008e06ff */
[----:B------:R-:W-:-:S03]  /*0790*/  LEA R18, P0, R21, UR14, 0x2 ;  /* 0x0000000e15127c11 */ /* 0x000fc6000f8010ff */
[----:B------:R-:W2:Y:S01]  /*07a0*/  LDG.E R14, desc[UR8][R14.64] ;  /* 0x000000080e0e7981 */ /* 0x000ea2000c1e1900 */
[----:B------:R-:W-:-:S05]  /*07b0*/  LEA.HI.X R19, R21, UR15, R19, 0x2, P0 ;  /* 0x0000000f15137c11 */ /* 0x000fca00080f1413 */
[----:B------:R-:W2:Y:S01]  /*07c0*/  LDG.E R18, desc[UR8][R18.64] ;  /* 0x0000000812127981 */ /* 0x000ea2000c1e1900 */
[----:B------:R-:W-:-:S05]  /*07d0*/  VIADD R11, R11, 0x8 ;  /* 0x000000080b0b7836 */ /* 0x000fca0000000000 */
[----:B------:R-:W-:Y:S01]  /*07e0*/  ISETP.NE.AND P0, PT, R11, RZ, PT ;  /* 0x000000ff0b00720c */ /* 0x000fe20003f05270 */
[C---:B------:R-:W-:Y:S02]  /*07f0*/  IMAD R10, R9.reuse, 0x8, R10 ;  /* 0x00000008090a7824 */ /* 0x040fe400078e020a */
[C---:B------:R-:W-:Y:S02]  /*0800*/  IMAD R2, R9.reuse, 0x8, R2 ;  /* 0x0000000809027824 */ /* 0x040fe400078e0202 */
[----:B-----5:R-:W-:Y:S01]  /*0810*/  FFMA R13, R20, R25, R13 ;  /* 0x00000019140d7223 */ /* 0x020fe2000000000d */
[C---:B------:R-:W-:Y:S02]  /*0820*/  IMAD R12, R9.reuse, 0x8, R12 ;  /* 0x00000008090c7824 */ /* 0x040fe400078e020c */
[C---:B------:R-:W-:Y:S02]  /*0830*/  IMAD R22, R9.reuse, 0x8, R22 ;  /* 0x0000000809167824 */ /* 0x040fe400078e0216 */
[----:B------:R-:W-:-:S02]  /*0840*/  IMAD R24, R9, 0x8, R24 ;  /* 0x0000000809187824 */ /* 0x000fc400078e0218 */
[C---:B------:R-:W-:Y:S02]  /*0850*/  IMAD R26, R9.reuse, 0x8, R26 ;  /* 0x00000008091a7824 */ /* 0x040fe400078e021a */
[C---:B------:R-:W-:Y:S02]  /*0860*/  IMAD R28, R9.reuse, 0x8, R28 ;  /* 0x00000008091c7824 */ /* 0x040fe400078e021c */
[----:B------:R-:W-:Y:S02]  /*0870*/  IMAD R6, R9, 0x8, R6 ;  /* 0x0000000809067824 */ /* 0x000fe400078e0206 */
[----:B------:R-:W-:Y:S02]  /*0880*/  VIADD R8, R8, 0x8 ;  /* 0x0000000808087836 */ /* 0x000fe40000000000 */
[----:B----4-:R-:W-:-:S04]  /*0890*/  FFMA R13, R16, R23, R13 ;  /* 0x00000017100d7223 */ /* 0x010fc8000000000d */
[----:B--2---:R-:W-:Y:S01]  /*08a0*/  FFMA R27, R14, R18, R13 ;  /* 0x000000120e1b7223 */ /* 0x004fe2000000000d */
[----:B------:R-:W-:Y:S06]  /*08b0*/  @P0 BRA `(.L_x_16) ;  /* 0xfffffff800540947 */ /* 0x000fec000383ffff */
.L_x_15:
[----:B------:R-:W-:-:S04]  /*08c0*/  LOP3.LUT R2, R0, 0x7, RZ, 0xc0, !PT ;  /* 0x0000000700027812 */ /* 0x000fc800078ec0ff */
[----:B------:R-:W-:-:S13]  /*08d0*/  ISETP.NE.AND P0, PT, R2, RZ, PT ;  /* 0x000000ff0200720c */ /* 0x000fda0003f05270 */
[----:B------:R-:W-:Y:S05]  /*08e0*/  @!P0 BRA `(.L_x_14) ;  /* 0x0000000400b48947 */ /* 0x000fea0003800000 */
[----:B------:R-:W-:Y:S02]  /*08f0*/  ISETP.GE.U32.AND P1, PT, R2, 0x4, PT ;  /* 0x000000040200780c */ /* 0x000fe40003f26070 */
[----:B------:R-:W-:-:S04]  /*0900*/  LOP3.LUT R24, R0, 0x3, RZ, 0xc0, !PT ;  /* 0x0000000300187812 */ /* 0x000fc800078ec0ff */
[----:B------:R-:W-:-:S07]  /*0910*/  ISETP.NE.AND P0, PT, R24, RZ, PT ;  /* 0x000000ff1800720c */ /* 0x000fce0003f05270 */
[----:B------:R-:W-:Y:S06]  /*0920*/  @!P1 BRA `(.L_x_17) ;  /* 0x0000000000dc9947 */ /* 0x000fec0003800000 */
[----:B------:R-:W1:Y:S01]  /*0930*/  LDCU UR6, c[0x0][0x39c] ;  /* 0x00007380ff0677ac */ /* 0x000e620008000800 */
[----:B0-----:R-:W-:Y:S01]  /*0940*/  IMAD R2, R3, R0, R7 ;  /* 0x0000000003027224 */ /* 0x001fe200078e0207 */
[----:B------:R-:W0:Y:S03]  /*0950*/  LDCU.128 UR12, c[0x0][0x380] ;  /* 0x00007000ff0c77ac */ /* 0x000e260008000c00 */
[----:B------:R-:W-:Y:S01]  /*0960*/  VIADD R10, R2, 0x2 ;  /* 0x00000002020a7836 */ /* 0x000fe20000000000 */
[----:B------:R-:W-:-:S05]  /*0970*/  IADD3 R8, P1, PT, R5, R2, RZ ;  /* 0x0000000205087210 */ /* 0x000fca0007f3e0ff */
[----:B------:R-:W-:Y:S02]  /*0980*/  IMAD.X R11, RZ, RZ, RZ, P1 ;  /* 0x000000ffff0b7224 */ /* 0x000fe400008e06ff */
[----:B-1----:R-:W-:Y:S01]  /*0990*/  IMAD R6, R7, UR6, R4 ;  /* 0x0000000607067c24 */ /* 0x002fe2000f8e0204 */
[----:B0-----:R-:W-:-:S04]  /*09a0*/  LEA R20, P1, R8, UR12, 0x2 ;  /* 0x0000000c08147c11 */ /* 0x001fc8000f8210ff */
[C---:B------:R-:W-:Y:S01]  /*09b0*/  IADD3 R9, P2, PT, R6.reuse, UR5, RZ ;  /* 0x0000000506097c10 */ /* 0x040fe2000ff5e0ff */
[----:B------:R-:W-:Y:S01]  /*09c0*/  VIADD R6, R6, UR6 ;  /* 0x0000000606067c36 */ /* 0x000fe20008000000 */
[----:B------:R-:W-:Y:S01]  /*09d0*/  LEA.HI.X R21, R8, UR13, R11, 0x2, P1 ;  /* 0x0000000d08157c11 */ /* 0x000fe200088f140b */
[C---:B------:R-:W-:Y:S01]  /*09e0*/  VIADD R8, R2.reuse, 0x1 ;  /* 0x0000000102087836 */ /* 0x040fe20000000000 */
[----:B------:R-:W-:Y:S01]  /*09f0*/  LEA R18, P1, R9, UR14, 0x2 ;  /* 0x0000000e09127c11 */ /* 0x000fe2000f8210ff */
[----:B------:R-:W-:Y:S01]  /*0a00*/  VIADD R2, R2, 0x3 ;  /* 0x0000000302027836 */ /* 0x000fe20000000000 */
[C---:B------:R-:W-:Y:S01]  /*0a10*/  IADD3 R11, P5, PT, R5.reuse, R10, RZ ;  /* 0x0000000a050b7210 */ /* 0x040fe20007fbe0ff */
[----:B------:R-:W-:Y:S01]  /*0a20*/  IMAD.X R12, RZ, RZ, RZ, P2 ;  /* 0x000000ffff0c7224 */ /* 0x000fe200010e06ff */
[C---:B------:R-:W-:Y:S01]  /*0a30*/  IADD3 R13, P4, PT, R5.reuse, R8, RZ ;  /* 0x00000008050d7210 */ /* 0x040fe20007f9e0ff */
[----:B------:R0:W2:Y:S01]  /*0a40*/  LDG.E R20, desc[UR8][R20.64] ;  /* 0x0000000814147981 */ /* 0x0000a2000c1e1900 */
[----:B------:R-:W-:Y:S01]  /*0a50*/  IADD3 R8, P6, PT, R5, R2, RZ ;  /* 0x0000000205087210 */ /* 0x000fe20007fde0ff */
[----:B------:R-:W-:Y:S01]  /*0a60*/  IMAD.X R16, RZ, RZ, RZ, P5 ;  /* 0x000000ffff107224 */ /* 0x000fe200028e06ff */
[----:B------:R-:W-:Y:S01]  /*0a70*/  LEA.HI.X R19, R9, UR15, R12, 0x2, P1 ;  /* 0x0000000f09137c11 */ /* 0x000fe200088f140c */
[----:B------:R-:W-:Y:S01]  /*0a80*/  IMAD.X R22, RZ, RZ, RZ, P4 ;  /* 0x000000ffff167224 */ /* 0x000fe200020e06ff */
[----:B------:R-:W-:Y:S01]  /*0a90*/  LEA R14, P1, R13, UR12, 0x2 ;  /* 0x0000000c0d0e7c11 */ /* 0x000fe2000f8210ff */
[----:B------:R-:W-:Y:S01]  /*0aa0*/  IMAD.X R9, RZ, RZ, RZ, P6 ;  /* 0x000000ffff097224 */ /* 0x000fe200030e06ff */
[----:B------:R-:W-:Y:S01]  /*0ab0*/  LEA R12, P2, R11, UR12, 0x2 ;  /* 0x0000000c0b0c7c11 */ /* 0x000fe2000f8410ff */
[----:B------:R-:W2:Y:S01]  /*0ac0*/  LDG.E R18, desc[UR8][R18.64] ;  /* 0x0000000812127981 */ /* 0x000ea2000c1e1900 */
[----:B------:R-:W-:-:S02]  /*0ad0*/  LEA R10, P3, R8, UR12, 0x2 ;  /* 0x0000000c080a7c11 */ /* 0x000fc4000f8610ff */
[C---:B------:R-:W-:Y:S01]  /*0ae0*/  IADD3 R2, P4, PT, R6.reuse, UR5, RZ ;  /* 0x0000000506027c10 */ /* 0x040fe2000ff9e0ff */
[----:B------:R-:W-:Y:S01]  /*0af0*/  VIADD R6, R6, UR6 ;  /* 0x0000000606067c36 */ /* 0x000fe20008000000 */
[----:B------:R-:W-:Y:S02]  /*0b00*/  LEA.HI.X R15, R13, UR13, R22, 0x2, P1 ;  /* 0x0000000d0d0f7c11 */ /* 0x000fe400088f1416 */
[----:B------:R-:W-:Y:S02]  /*0b10*/  LEA.HI.X R13, R11, UR13, R16, 0x2, P2 ;  /* 0x0000000d0b0d7c11 */ /* 0x000fe400090f1410 */
[----:B------:R-:W-:Y:S01]  /*0b20*/  LEA.HI.X R11, R8, UR13, R9, 0x2, P3 ;  /* 0x0000000d080b7c11 */ /* 0x000fe200098f1409 */
[----:B------:R-:W-:Y:S01]  /*0b30*/  IMAD.X R9, RZ, RZ, RZ, P4 ;  /* 0x000000ffff097224 */ /* 0x000fe200020e06ff */
[C---:B------:R-:W-:Y:S01]  /*0b40*/  LEA R8, P1, R2.reuse, UR14, 0x2 ;  /* 0x0000000e02087c11 */ /* 0x040fe2000f8210ff */
[----:B------:R-:W3:Y:S03]  /*0b50*/  LDG.E R14, desc[UR8][R14.64] ;  /* 0x000000080e0e7981 */ /* 0x000ee6000c1e1900 */
[----:B------:R-:W-:Y:S01]  /*0b60*/  LEA.HI.X R9, R2, UR15, R9, 0x2, P1 ;  /* 0x0000000f02097c11 */ /* 0x000fe200088f1409 */
[----:B------:R-:W4:Y:S01]  /*0b70*/  LDG.E R13, desc[UR8][R12.64] ;  /* 0x000000080c0d7981 */ /* 0x000f22000c1e1900 */
[C---:B------:R-:W-:Y:S01]  /*0b80*/  IADD3 R2, P1, PT, R6.reuse, UR5, RZ ;  /* 0x0000000506027c10 */ /* 0x040fe2000ff3e0ff */
[----:B------:R-:W-:-:S02]  /*0b90*/  VIADD R6, R6, UR6 ;  /* 0x0000000606067c36 */ /* 0x000fc40008000000 */
[----:B------:R-:W3:Y:S02]  /*0ba0*/  LDG.E R8, desc[UR8][R8.64] ;  /* 0x0000000808087981 */ /* 0x000ee4000c1e1900 */
[----:B------:R-:W-:Y:S01]  /*0bb0*/  IMAD.X R17, RZ, RZ, RZ, P1 ;  /* 0x000000ffff117224 */ /* 0x000fe200008e06ff */
[----:B------:R-:W-:Y:S01]  /*0bc0*/  IADD3 R6, P2, PT, R6, UR5, RZ ;  /* 0x0000000506067c10 */ /* 0x000fe2000ff5e0ff */
[----:B------:R-:W5:Y:S01]  /*0bd0*/  LDG.E R11, desc[UR8][R10.64] ;  /* 0x000000080a0b7981 */ /* 0x000f62000c1e1900 */
[----:B------:R-:W-:-:S03]  /*0be0*/  LEA R16, P1, R2, UR14, 0x2 ;  /* 0x0000000e02107c11 */ /* 0x000fc6000f8210ff */
[----:B0-----:R-:W-:Y:S01]  /*0bf0*/  IMAD.X R21, RZ, RZ, RZ, P2 ;  /* 0x000000ffff157224 */ /* 0x001fe200010e06ff */
[----:B------:R-:W-:Y:S02]  /*0c00*/  LEA.HI.X R17, R2, UR15, R17, 0x2, P1 ;  /* 0x0000000f02117c11 */ /* 0x000fe400088f1411 */
[----:B------:R-:W-:-:S03]  /*0c10*/  LEA R22, P1, R6, UR14, 0x2 ;  /* 0x0000000e06167c11 */ /* 0x000fc6000f8210ff */
[----:B------:R-:W4:Y:S01]  /*0c20*/  LDG.E R16, desc[UR8][R16.64] ;  /* 0x0000000810107981 */ /* 0x000f22000c1e1900 */
[----:B------:R-:W-:-:S05]  /*0c30*/  LEA.HI.X R23, R6, UR15, R21, 0x2, P1 ;  /* 0x0000000f06177c11 */ /* 0x000fca00088f1415 */
[----:B------:R-:W5:Y:S01]  /*0c40*/  LDG.E R22, desc[UR8][R22.64] ;  /* 0x0000000816167981 */ /* 0x000f62000c1e1900 */
[----:B------:R-:W-:Y:S02]  /*0c50*/  VIADD R7, R7, 0x4 ;  /* 0x0000000407077836 */ /* 0x000fe40000000000 */
[----:B--2---:R-:W-:-:S04]  /*0c60*/  FFMA R27, R20, R18, R27 ;  /* 0x00000012141b7223 */ /* 0x004fc8000000001b */
[----:B---3--:R-:W-:-:S04]  /*0c70*/  FFMA R14, R14, R8, R27 ;  /* 0x000000080e0e7223 */ /* 0x008fc8000000001b */
[----:B----4-:R-:W-:-:S04]  /*0c80*/  FFMA R14, R13, R16, R14 ;  /* 0x000000100d0e7223 */ /* 0x010fc8000000000e */
[----:B-----5:R-:W-:-:S07]  /*0c90*/  FFMA R27, R11, R22, R14 ;  /* 0x000000160b1b7223 */ /* 0x020fce000000000e */
.L_x_17:
[----:B------:R-:W-:Y:S05]  /*0ca0*/  @!P0 BRA `(.L_x_14) ;  /* 0x0000000000c48947 */ /* 0x000fea0003800000 */
[----:B------:R-:W-:Y:S02]  /*0cb0*/  ISETP.NE.AND P1, PT, R24, 0x1, PT ;  /* 0x000000011800780c */ /* 0x000fe40003f25270 */
[----:B------:R-:W-:-:S04]  /*0cc0*/  LOP3.LUT R2, R0, 0x1, RZ, 0xc0, !PT ;  /* 0x0000000100027812 */ /* 0x000fc800078ec0ff */
[----:B------:R-:W-:-:S07]  /*0cd0*/  ISETP.NE.U32.AND P0, PT, R2, 0x1, PT ;  /* 0x000000010200780c */ /* 0x000fce0003f05070 */
        /* <DEDUP_REMOVED lines=11> */
[----:B------:R-:W-:Y:S02]  /*0d90*/  LEA.HI.X R9, R6, UR13, R9, 0x2, P1 ;  /* 0x0000000d06097c11 */ /* 0x000fe400088f1409 */
[----:B------:R-:W-:Y:S01]  /*0da0*/  IADD3 R6, P3, PT, R5, R12, RZ ;  /* 0x0000000c05067210 */ /* 0x000fe20007f7e0ff */
[----:B------:R-:W-:Y:S01]  /*0db0*/  IMAD.X R11, RZ, RZ, RZ, P2 ;  /* 0x000000ffff0b7224 */ /* 0x000fe200010e06ff */
[----:B------:R-:W-:Y:S01]  /*0dc0*/  IADD3 R16, P4, PT, R10, UR5, RZ ;  /* 0x000000050a107c10 */ /* 0x000fe2000ff9e0ff */
[----:B------:R-:W2:Y:S01]  /*0dd0*/  LDG.E R8, desc[UR8][R8.64] ;  /* 0x0000000808087981 */ /* 0x000ea2000c1e1900 */
[----:B------:R-:W-:Y:S01]  /*0de0*/  LEA R12, P1, R2, UR14, 0x2 ;  /* 0x0000000e020c7c11 */ /* 0x000fe2000f8210ff */
[----:B------:R-:W-:Y:S01]  /*0df0*/  IMAD.X R15, RZ, RZ, RZ, P3 ;  /* 0x000000ffff0f7224 */ /* 0x000fe200018e06ff */
[----:B------:R-:W-:Y:S01]  /*0e00*/  LEA R10, P2, R6, UR12, 0x2 ;  /* 0x0000000c060a7c11 */ /* 0x000fe2000f8410ff */
[----:B------:R-:W-:Y:S01]  /*0e10*/  IMAD.X R17, RZ, RZ, RZ, P4 ;  /* 0x000000ffff117224 */ /* 0x000fe200020e06ff */
[----:B------:R-:W-:-:S02]  /*0e20*/  LEA.HI.X R13, R2, UR15, R11, 0x2, P1 ;  /* 0x0000000f020d7c11 */ /* 0x000fc400088f140b */
[----:B------:R-:W-:Y:S02]  /*0e30*/  LEA R14, P1, R16, UR14, 0x2 ;  /* 0x0000000e100e7c11 */ /* 0x000fe4000f8210ff */
[----:B------:R-:W-:Y:S01]  /*0e40*/  LEA.HI.X R11, R6, UR13, R15, 0x2, P2 ;  /* 0x0000000d060b7c11 */ /* 0x000fe200090f140f */
[----:B------:R-:W2:Y:S01]  /*0e50*/  LDG.E R12, desc[UR8][R12.64] ;  /* 0x000000080c0c7981 */ /* 0x000ea2000c1e1900 */
[----:B------:R-:W-:-:S03]  /*0e60*/  LEA.HI.X R15, R16, UR15, R17, 0x2, P1 ;  /* 0x0000000f100f7c11 */ /* 0x000fc600088f1411 */
[----:B------:R-:W3:Y:S04]  /*0e70*/  LDG.E R10, desc[UR8][R10.64] ;  /* 0x000000080a0a7981 */ /* 0x000ee8000c1e1900 */
[----:B------:R-:W3:Y:S01]  /*0e80*/  LDG.E R14, desc[UR8][R14.64] ;  /* 0x000000080e0e7981 */ /* 0x000ee2000c1e1900 */
[----:B------:R-:W-:Y:S02]  /*0e90*/  VIADD R7, R7, 0x2 ;  /* 0x0000000207077836 */ /* 0x000fe40000000000 */
[----:B--2---:R-:W-:-:S04]  /*0ea0*/  FFMA R27, R8, R12, R27 ;  /* 0x0000000c081b7223 */ /* 0x004fc8000000001b */
[----:B---3--:R-:W-:-:S07]  /*0eb0*/  FFMA R27, R10, R14, R27 ;  /* 0x0000000e0a1b7223 */ /* 0x008fce000000001b */
.L_x_18:
[----:B------:R-:W-:Y:S05]  /*0ec0*/  @P0 BRA `(.L_x_14) ;  /* 0x00000000003c0947 */ /* 0x000fea0003800000 */
[----:B------:R-:W1:Y:S01]  /*0ed0*/  LDCU UR6, c[0x0][0x39c] ;  /* 0x00007380ff0677ac */ /* 0x000e620008000800 */
[----:B0-----:R-:W-:Y:S01]  /*0ee0*/  IMAD R0, R3, R0, R7 ;  /* 0x0000000003007224 */ /* 0x001fe200078e0207 */
[----:B------:R-:W0:Y:S04]  /*0ef0*/  LDCU.128 UR12, c[0x0][0x380] ;  /* 0x00007000ff0c77ac */ /* 0x000e280008000c00 */
[----:B------:R-:W-:-:S05]  /*0f00*/  IADD3 R3, P0, PT, R5, R0, RZ ;  /* 0x0000000005037210 */ /* 0x000fca0007f1e0ff */
[----:B------:R-:W-:Y:S02]  /*0f10*/  IMAD.X R6, RZ, RZ, RZ, P0 ;  /* 0x000000ffff067224 */ /* 0x000fe400000e06ff */
[----:B-1----:R-:W-:Y:S01]  /*0f20*/  IMAD R4, R7, UR6, R4 ;  /* 0x0000000607047c24 */ /* 0x002fe2000f8e0204 */
[----:B0-----:R-:W-:-:S04]  /*0f30*/  LEA R2, P1, R3, UR12, 0x2 ;  /* 0x0000000c03027c11 */ /* 0x001fc8000f8210ff */
[----:B------:R-:W-:Y:S02]  /*0f40*/  IADD3 R0, P2, PT, R4, UR5, RZ ;  /* 0x0000000504007c10 */ /* 0x000fe4000ff5e0ff */
[----:B------:R-:W-:Y:S02]  /*0f50*/  LEA.HI.X R3, R3, UR13, R6, 0x2, P1 ;  /* 0x0000000d03037c11 */ /* 0x000fe400088f1406 */
[C---:B------:R-:W-:Y:S01]  /*0f60*/  LEA R4, P0, R0.reuse, UR14, 0x2 ;  /* 0x0000000e00047c11 */ /* 0x040fe2000f8010ff */
[----:B------:R-:W-:Y:S02]  /*0f70*/  IMAD.X R5, RZ, RZ, RZ, P2 ;  /* 0x000000ffff057224 */ /* 0x000fe400010e06ff */
[----:B------:R-:W2:Y:S03]  /*0f80*/  LDG.E R2, desc[UR8][R2.64] ;  /* 0x0000000802027981 */ /* 0x000ea6000c1e1900 */
[----:B------:R-:W-:-:S05]  /*0f90*/  LEA.HI.X R5, R0, UR15, R5, 0x2, P0 ;  /* 0x0000000f00057c11 */ /* 0x000fca00080f1405 */
[----:B------:R-:W2:Y:S02]  /*0fa0*/  LDG.E R4, desc[UR8][R4.64] ;  /* 0x0000000804047981 */ /* 0x000ea4000c1e1900 */
[----:B--2---:R-:W-:-:S07]  /*0fb0*/  FFMA R27, R2, R4, R27 ;  /* 0x00000004021b7223 */ /* 0x004fce000000001b */
.L_x_14:
[----:B------:R-:W2:Y:S01]  /*0fc0*/  S2R R0, SR_TID.X ;  /* 0x0000000000007919 */ /* 0x000ea20000002100 */
[----:B0-----:R-:W0:Y:S01]  /*0fd0*/  LDC.64 R2, c[0x0][0x390] ;  /* 0x0000e400ff027b82 */ /* 0x001e220000000a00 */
[----:B------:R-:W3:Y:S01]  /*0fe0*/  LDCU UR6, c[0x0][0x39c] ;  /* 0x00007380ff0677ac */ /* 0x000ee20008000800 */
[----:B------:R-:W4:Y:S01]  /*0ff0*/  S2R R5, SR_TID.Y ;  /* 0x0000000000057919 */ /* 0x000f220000002200 */
[----:B--2---:R-:W-:Y:S02]  /*1000*/  VIADD R0, R0, UR4 ;  /* 0x0000000400007c36 */ /* 0x004fe40008000000 */
[----:B----4-:R-:W-:-:S04]  /*1010*/  VIADD R5, R5, UR5 ;  /* 0x0000000505057c36 */ /* 0x010fc80008000000 */
[----:B---3--:R-:W-:-:S04]  /*1020*/  IMAD R5, R0, UR6, R5 ;  /* 0x0000000600057c24 */ /* 0x008fc8000f8e0205 */
[----:B0-----:R-:W-:-:S05]  /*1030*/  IMAD.WIDE R2, R5, 0x4, R2 ;  /* 0x0000000405027825 */ /* 0x001fca00078e0202 */
[----:B------:R-:W-:Y:S01]  /*1040*/  STG.E desc[UR8][R2.64], R27 ;  /* 0x0000001b02007986 */ /* 0x000fe2000c101908 */
[----:B------:R-:W-:Y:S05]  /*1050*/  EXIT ;  /* 0x000000000000794d */ /* 0x000fea0003800000 */
.L_x_19:
        /* <DEDUP_REMOVED lines=10> */
.L_x_22:


//--------------------- .nv.shared._Z13cuda_sgemm_v2ILj16EEvPfS0_S0_iii --------------------------
	.section	.nv.shared._Z13cuda_sgemm_v2ILj16EEvPfS0_S0_iii,"aw",@nobits
	.sectionflags	@""
	.align	4
.nv.shared._Z13cuda_sgemm_v2ILj16EEvPfS0_S0_iii:
	.zero		3072


//--------------------- .nv.shared.reserved.0     --------------------------
	.section	.nv.shared.reserved.0,"aw",@nobits
	.weak		__nv_reservedSMEM_offset_0_alias
	.size		__nv_reservedSMEM_offset_0_alias, 0, 64
	.other		__nv_reservedSMEM_offset_0_alias,@"STO_CUDA_RESERVED_SHARED STV_DEFAULT"
__nv_reservedSMEM_offset_0_alias:
	.zero		0
	.zero		64


//--------------------- .nv.shared._Z13cuda_sgemm_v1ILj16ELj256EEvPfS0_S0_iii --------------------------
	.section	.nv.shared._Z13cuda_sgemm_v1ILj16ELj256EEvPfS0_S0_iii,"aw",@nobits
	.sectionflags	@""
	.align	4
.nv.shared._Z13cuda_sgemm_v1ILj16ELj256EEvPfS0_S0_iii:
	.zero		33792


//--------------------- .nv.constant0._Z13cuda_sgemm_v2ILj16EEvPfS0_S0_iii --------------------------
	.section	.nv.constant0._Z13cuda_sgemm_v2ILj16EEvPfS0_S0_iii,"a",@progbits
	.sectionflags	@""
	.align	4
.nv.constant0._Z13cuda_sgemm_v2ILj16EEvPfS0_S0_iii:
	.zero		932


//--------------------- .nv.constant0._Z13cuda_sgemm_v1ILj16ELj256EEvPfS0_S0_iii --------------------------
	.section	.nv.constant0._Z13cuda_sgemm_v1ILj16ELj256EEvPfS0_S0_iii,"a",@progbits
	.sectionflags	@""
	.align	4
.nv.constant0._Z13cuda_sgemm_v1ILj16ELj256EEvPfS0_S0_iii:
	.zero		932


//--------------------- .nv.constant0._Z13cuda_sgemm_v0PfS_S_iii --------------------------
	.section	.nv.constant0._Z13cuda_sgemm_v0PfS_S_iii,"a",@progbits
	.sectionflags	@""
	.align	4
.nv.constant0._Z13cuda_sgemm_v0PfS_S_iii:
	.zero		932


//--------------------- SYMBOLS --------------------------

	.type		.nv.reservedSmem.offset0,@object
	.size		.nv.reservedSmem.offset0,0x4
	.type		.nv.reservedSmem.cap,@object
	.size		.nv.reservedSmem.cap,0x4
